	.target	sm_100a

	.elftype	@"ET_EXEC"


//--------------------- .note.nv.tkinfo           --------------------------
	.section	.note.nv.tkinfo,"",@"SHT_NOTE"
	.sectionflags	@"SHF_NOTE_NV_TKINFO"
	.tkinfo
        /*0018*/ 	.word	0x00000002
        /*0030*/ 	.string	""
        /*0030*/ 	.string	"ptxas"
        /*0030*/ 	.string	"Cuda compilation tools, release 13.0, V13.0.88"
        /*0030*/ 	.string	"Build cuda_13.0.r13.0/compiler.36424714_0"
        /*0030*/ 	.string	"-arch sm_100a -m 64 "



//--------------------- .note.nv.cuinfo           --------------------------
	.section	.note.nv.cuinfo,"",@"SHT_NOTE"
	.sectionflags	@"SHF_NOTE_NV_CUINFO"
        /*0018*/ 	.short	0x0002
        /*001a*/ 	.short	0x0064
        /*001c*/ 	.short	0x0082
	.zero		2


//--------------------- .nv.info                  --------------------------
	.section	.nv.info,"",@"SHT_CUDA_INFO"
	.align	4


	//----- nvinfo : EIATTR_REGCOUNT
	.align		4
        /*0000*/ 	.byte	0x04, 0x2f
        /*0002*/ 	.short	(.L_19 - .L_18)
	.align		4
.L_18:
        /*0004*/ 	.word	index@(_ZN7cutlass13device_kernelINS_4conv6kernel13ConvUniversalINS1_16ConvProblemShapeILNS1_8OperatorE0ELi2EEENS1_10collective14CollectiveConvINS1_47MainloopSm100TmaUmmaWarpSpecializedImplicitGemmILS5_0ELi12ELi2ELi1ELi2EN4cute5tupleIJNSA_1CILi1EEESD_SD_EEEEENSB_IJNSC_ILi64EEESG_NSB_IJNSC_ILi32EEEEEEEEENS_10tfloat32_tESK_NSA_8TiledMMAINSA_8MMA_AtomIJNSA_17SM100_MMA_TF32_SSISK_SK_fLi64ELi64ELNSA_4UMMA5MajorE0ELSP_0ELNSO_7ScaleInE0ELSQ_0EEEEEENSA_6LayoutISE_NSB_IJNSC_ILi0EEESU_SU_EEEEENSB_IJNSA_10UnderscoreESX_SX_EEEEENS7_6detail27Sm100ImplicitGemmTileTraitsINSA_20SM90_TMA_LOAD_IM2COLENSA_14ComposedLayoutINSA_7SwizzleILi3ELi4ELi3EEENSA_18smem_ptr_flag_bitsILi32EEENST_INSB_IJNSC_ILi8EEESH_EEENSB_IJSH_SD_EEEEEEEvEENS11_INSA_13SM90_TMA_LOADES1C_vEEEENS_8epilogue10collective18CollectiveEpilogueINS1H_23Sm100TmaWarpSpecializedILi3ELi2ELi16ELb1ELb0EEEJSJ_NSB_IJNST_ISG_SD_EENST_ISH_SD_EEEEESK_NSB_IJNSB_IJlllEEESD_SU_EEESK_S1Q_NS1H_6fusion15FusionCallbacksIS1L_NS1R_17LinearCombinationISK_fSK_fLNS_15FloatRoundStyleE2EEESJ_S1O_JEEENSA_5SM1004TMEM4LOAD26SM100_TMEM_LOAD_16dp128b8xES12_S1C_NSA_17SM75_U32x4_LDSM_NENSA_21SM90_TMA_STORE_IM2COLES1C_NSA_17SM90_U32x4_STSM_NENSA_39AutoVectorizingCopyWithAssumedAlignmentILi128EEEEEEvvEEEEvNT_6ParamsE)
        /*0008*/ 	.word	0x00000067


	//----- nvinfo : EIATTR_FRAME_SIZE
	.align		4
.L_19:
        /*000c*/ 	.byte	0x04, 0x11
        /*000e*/ 	.short	(.L_21 - .L_20)
	.align		4
.L_20:
        /*0010*/ 	.word	index@($__internal_2_$__cuda_sm10x_tcgen05_guardrail_trap_unallocated_columns_being_dealloced)
        /*0014*/ 	.word	0x00000008


	//----- nvinfo : EIATTR_FRAME_SIZE
	.align		4
.L_21:
        /*0018*/ 	.byte	0x04, 0x11
        /*001a*/ 	.short	(.L_23 - .L_22)
	.align		4
.L_22:
        /*001c*/ 	.word	index@($__internal_1_$__cuda_sm10x_tcgen05_guardrail_trap_phase_invalid_during_alloc)
        /*0020*/ 	.word	0x00000008


	//----- nvinfo : EIATTR_FRAME_SIZE
	.align		4
.L_23:
        /*0024*/ 	.byte	0x04, 0x11
        /*0026*/ 	.short	(.L_25 - .L_24)
	.align		4
.L_24:
        /*0028*/ 	.word	index@($__internal_0_$__cuda_sm10x_tcgen05_guardrail_trap_col_being_dealloced_not_returned_by_alloc)
        /*002c*/ 	.word	0x00000008


	//----- nvinfo : EIATTR_FRAME_SIZE
	.align		4
.L_25:
        /*0030*/ 	.byte	0x04, 0x11
        /*0032*/ 	.short	(.L_27 - .L_26)
	.align		4
.L_26:
        /*0034*/ 	.word	index@(_ZN7cutlass13device_kernelINS_4conv6kernel13ConvUniversalINS1_16ConvProblemShapeILNS1_8OperatorE0ELi2EEENS1_10collective14CollectiveConvINS1_47MainloopSm100TmaUmmaWarpSpecializedImplicitGemmILS5_0ELi12ELi2ELi1ELi2EN4cute5tupleIJNSA_1CILi1EEESD_SD_EEEEENSB_IJNSC_ILi64EEESG_NSB_IJNSC_ILi32EEEEEEEEENS_10tfloat32_tESK_NSA_8TiledMMAINSA_8MMA_AtomIJNSA_17SM100_MMA_TF32_SSISK_SK_fLi64ELi64ELNSA_4UMMA5MajorE0ELSP_0ELNSO_7ScaleInE0ELSQ_0EEEEEENSA_6LayoutISE_NSB_IJNSC_ILi0EEESU_SU_EEEEENSB_IJNSA_10UnderscoreESX_SX_EEEEENS7_6detail27Sm100ImplicitGemmTileTraitsINSA_20SM90_TMA_LOAD_IM2COLENSA_14ComposedLayoutINSA_7SwizzleILi3ELi4ELi3EEENSA_18smem_ptr_flag_bitsILi32EEENST_INSB_IJNSC_ILi8EEESH_EEENSB_IJSH_SD_EEEEEEEvEENS11_INSA_13SM90_TMA_LOADES1C_vEEEENS_8epilogue10collective18CollectiveEpilogueINS1H_23Sm100TmaWarpSpecializedILi3ELi2ELi16ELb1ELb0EEEJSJ_NSB_IJNST_ISG_SD_EENST_ISH_SD_EEEEESK_NSB_IJNSB_IJlllEEESD_SU_EEESK_S1Q_NS1H_6fusion15FusionCallbacksIS1L_NS1R_17LinearCombinationISK_fSK_fLNS_15FloatRoundStyleE2EEESJ_S1O_JEEENSA_5SM1004TMEM4LOAD26SM100_TMEM_LOAD_16dp128b8xES12_S1C_NSA_17SM75_U32x4_LDSM_NENSA_21SM90_TMA_STORE_IM2COLES1C_NSA_17SM90_U32x4_STSM_NENSA_39AutoVectorizingCopyWithAssumedAlignmentILi128EEEEEEvvEEEEvNT_6ParamsE)
        /*0038*/ 	.word	0x00000008


	//----- nvinfo : EIATTR_MIN_STACK_SIZE
	.align		4
.L_27:
        /*003c*/ 	.byte	0x04, 0x12
        /*003e*/ 	.short	(.L_29 - .L_28)
	.align		4
.L_28:
        /*0040*/ 	.word	index@(_ZN7cutlass13device_kernelINS_4conv6kernel13ConvUniversalINS1_16ConvProblemShapeILNS1_8OperatorE0ELi2EEENS1_10collective14CollectiveConvINS1_47MainloopSm100TmaUmmaWarpSpecializedImplicitGemmILS5_0ELi12ELi2ELi1ELi2EN4cute5tupleIJNSA_1CILi1EEESD_SD_EEEEENSB_IJNSC_ILi64EEESG_NSB_IJNSC_ILi32EEEEEEEEENS_10tfloat32_tESK_NSA_8TiledMMAINSA_8MMA_AtomIJNSA_17SM100_MMA_TF32_SSISK_SK_fLi64ELi64ELNSA_4UMMA5MajorE0ELSP_0ELNSO_7ScaleInE0ELSQ_0EEEEEENSA_6LayoutISE_NSB_IJNSC_ILi0EEESU_SU_EEEEENSB_IJNSA_10UnderscoreESX_SX_EEEEENS7_6detail27Sm100ImplicitGemmTileTraitsINSA_20SM90_TMA_LOAD_IM2COLENSA_14ComposedLayoutINSA_7SwizzleILi3ELi4ELi3EEENSA_18smem_ptr_flag_bitsILi32EEENST_INSB_IJNSC_ILi8EEESH_EEENSB_IJSH_SD_EEEEEEEvEENS11_INSA_13SM90_TMA_LOADES1C_vEEEENS_8epilogue10collective18CollectiveEpilogueINS1H_23Sm100TmaWarpSpecializedILi3ELi2ELi16ELb1ELb0EEEJSJ_NSB_IJNST_ISG_SD_EENST_ISH_SD_EEEEESK_NSB_IJNSB_IJlllEEESD_SU_EEESK_S1Q_NS1H_6fusion15FusionCallbacksIS1L_NS1R_17LinearCombinationISK_fSK_fLNS_15FloatRoundStyleE2EEESJ_S1O_JEEENSA_5SM1004TMEM4LOAD26SM100_TMEM_LOAD_16dp128b8xES12_S1C_NSA_17SM75_U32x4_LDSM_NENSA_21SM90_TMA_STORE_IM2COLES1C_NSA_17SM90_U32x4_STSM_NENSA_39AutoVectorizingCopyWithAssumedAlignmentILi128EEEEEEvvEEEEvNT_6ParamsE)
        /*0044*/ 	.word	0x00000008
.L_29:


//--------------------- .nv.compat                --------------------------
	.section	.nv.compat,"",@"SHT_CUDA_COMPAT_INFO"
	.align	4
        /*0000*/ 	.byte	0x02, 0x09, 0x01, 0x00, 0x02, 0x02, 0x02, 0x00, 0x02, 0x05, 0x05, 0x00, 0x03, 0x07, 0x01, 0x01
        /*0010*/ 	.byte	0x02, 0x03, 0x01, 0x00, 0x02, 0x06, 0x01, 0x00, 0x04, 0x0b, 0x08, 0x00, 0x09, 0x00, 0x00, 0x00
        /*0020*/ 	.byte	0x00, 0x00, 0x00, 0x00


//--------------------- .nv.info._ZN7cutlass13device_kernelINS_4conv6kernel13ConvUniversalINS1_16ConvProblemShapeILNS1_8OperatorE0ELi2EEENS1_10collective14CollectiveConvINS1_47MainloopSm100TmaUmmaWarpSpecializedImplicitGemmILS5_0ELi12ELi2ELi1ELi2EN4cute5tupleIJNSA_1CILi1EEESD_SD_EEEEENSB_IJNSC_ILi64EEESG_NSB_IJNSC_ILi32EEEEEEEEENS_10tfloat32_tESK_NSA_8TiledMMAINSA_8MMA_AtomIJNSA_17SM100_MMA_TF32_SSISK_SK_fLi64ELi64ELNSA_4UMMA5MajorE0ELSP_0ELNSO_7ScaleInE0ELSQ_0EEEEEENSA_6LayoutISE_NSB_IJNSC_ILi0EEESU_SU_EEEEENSB_IJNSA_10UnderscoreESX_SX_EEEEENS7_6detail27Sm100ImplicitGemmTileTraitsINSA_20SM90_TMA_LOAD_IM2COLENSA_14ComposedLayoutINSA_7SwizzleILi3ELi4ELi3EEENSA_18smem_ptr_flag_bitsILi32EEENST_INSB_IJNSC_ILi8EEESH_EEENSB_IJSH_SD_EEEEEEEvEENS11_INSA_13SM90_TMA_LOADES1C_vEEEENS_8epilogue10collective18CollectiveEpilogueINS1H_23Sm100TmaWarpSpecializedILi3ELi2ELi16ELb1ELb0EEEJSJ_NSB_IJNST_ISG_SD_EENST_ISH_SD_EEEEESK_NSB_IJNSB_IJlllEEESD_SU_EEESK_S1Q_NS1H_6fusion15FusionCallbacksIS1L_NS1R_17LinearCombinationISK_fSK_fLNS_15FloatRoundStyleE2EEESJ_S1O_JEEENSA_5SM1004TMEM4LOAD26SM100_TMEM_LOAD_16dp128b8xES12_S1C_NSA_17SM75_U32x4_LDSM_NENSA_21SM90_TMA_STORE_IM2COLES1C_NSA_17SM90_U32x4_STSM_NENSA_39AutoVectorizingCopyWithAssumedAlignmentILi128EEEEEEvvEEEEvNT_6ParamsE --------------------------
	.section	.nv.info._ZN7cutlass13device_kernelINS_4conv6kernel13ConvUniversalINS1_16ConvProblemShapeILNS1_8OperatorE0ELi2EEENS1_10collective14CollectiveConvINS1_47MainloopSm100TmaUmmaWarpSpecializedImplicitGemmILS5_0ELi12ELi2ELi1ELi2EN4cute5tupleIJNSA_1CILi1EEESD_SD_EEEEENSB_IJNSC_ILi64EEESG_NSB_IJNSC_ILi32EEEEEEEEENS_10tfloat32_tESK_NSA_8TiledMMAINSA_8MMA_AtomIJNSA_17SM100_MMA_TF32_SSISK_SK_fLi64ELi64ELNSA_4UMMA5MajorE0ELSP_0ELNSO_7ScaleInE0ELSQ_0EEEEEENSA_6LayoutISE_NSB_IJNSC_ILi0EEESU_SU_EEEEENSB_IJNSA_10UnderscoreESX_SX_EEEEENS7_6detail27Sm100ImplicitGemmTileTraitsINSA_20SM90_TMA_LOAD_IM2COLENSA_14ComposedLayoutINSA_7SwizzleILi3ELi4ELi3EEENSA_18smem_ptr_flag_bitsILi32EEENST_INSB_IJNSC_ILi8EEESH_EEENSB_IJSH_SD_EEEEEEEvEENS11_INSA_13SM90_TMA_LOADES1C_vEEEENS_8epilogue10collective18CollectiveEpilogueINS1H_23Sm100TmaWarpSpecializedILi3ELi2ELi16ELb1ELb0EEEJSJ_NSB_IJNST_ISG_SD_EENST_ISH_SD_EEEEESK_NSB_IJNSB_IJlllEEESD_SU_EEESK_S1Q_NS1H_6fusion15FusionCallbacksIS1L_NS1R_17LinearCombinationISK_fSK_fLNS_15FloatRoundStyleE2EEESJ_S1O_JEEENSA_5SM1004TMEM4LOAD26SM100_TMEM_LOAD_16dp128b8xES12_S1C_NSA_17SM75_U32x4_LDSM_NENSA_21SM90_TMA_STORE_IM2COLES1C_NSA_17SM90_U32x4_STSM_NENSA_39AutoVectorizingCopyWithAssumedAlignmentILi128EEEEEEvvEEEEvNT_6ParamsE,"",@"SHT_CUDA_INFO"
	.sectionflags	@""
	.align	4


	//----- nvinfo : EIATTR_CUDA_API_VERSION
	.align		4
        /*0000*/ 	.byte	0x04, 0x37
        /*0002*/ 	.short	(.L_31 - .L_30)
.L_30:
        /*0004*/ 	.word	0x00000082


	//----- nvinfo : EIATTR_KPARAM_INFO
	.align		4
.L_31:
        /*0008*/ 	.byte	0x04, 0x17
        /*000a*/ 	.short	(.L_33 - .L_32)
.L_32:
        /*000c*/ 	.word	0x00000000
        /*0010*/ 	.short	0x0000
        /*0012*/ 	.short	0x0000
        /*0014*/ 	.byte	0x00, 0xf0, 0x01, 0x20


	//----- nvinfo : EIATTR_AT_ENTRY_FRAGMENTS
	.align		4
.L_33:
        /*0018*/ 	.byte	0x04, 0x4f
        /*001a*/ 	.short	(.L_35 - .L_34)


	//   ....[0]....
.L_34:
        /*001c*/ 	.word	0x00000006


	//----- nvinfo : EIATTR_RESERVED_SMEM_USED
	.align		4
.L_35:
        /*0020*/ 	.byte	0x01, 0x41
	.zero		2


	//----- nvinfo : EIATTR_SPARSE_MMA_MASK
	.align		4
        /*0024*/ 	.byte	0x03, 0x50
        /*0026*/ 	.short	0x0000


	//----- nvinfo : EIATTR_TCGEN05_1CTA_USED
	.align		4
        /*0028*/ 	.byte	0x01, 0x51
	.zero		2


	//----- nvinfo : EIATTR_MAXREG_COUNT
	.align		4
        /*002c*/ 	.byte	0x03, 0x1b
        /*002e*/ 	.short	0x00ff


	//----- nvinfo : EIATTR_NUM_BARRIERS
	.align		4
        /*0030*/ 	.byte	0x02, 0x4c
        /*0032*/ 	.byte	0x07
	.zero		1


	//----- nvinfo : EIATTR_EXTERNS
	.align		4
        /*0034*/ 	.byte	0x04, 0x0f
        /*0036*/ 	.short	(.L_37 - .L_36)


	//   ....[0]....
	.align		4
.L_36:
        /*0038*/ 	.word	index@(__assertfail)


	//----- nvinfo : EIATTR_MERCURY_ISA_VERSION
	.align		4
.L_37:
        /*003c*/ 	.byte	0x03, 0x5f
        /*003e*/ 	.short	0x0101


	//----- nvinfo : EIATTR_INT_WARP_WIDE_INSTR_OFFSETS
	.align		4
        /*0040*/ 	.byte	0x04, 0x31
        /*0042*/ 	.short	(.L_39 - .L_38)


	//   ....[0]....
.L_38:
        /*0044*/ 	.word	0x00003ec0


	//   ....[1]....
        /*0048*/ 	.word	0x00003ee0


	//   ....[2]....
        /*004c*/ 	.word	0x00003f10


	//   ....[3]....
        /*0050*/ 	.word	0x00004970


	//   ....[4]....
        /*0054*/ 	.word	0x000049e0


	//   ....[5]....
        /*0058*/ 	.word	0x00004c20


	//   ....[6]....
        /*005c*/ 	.word	0x00004c50


	//----- nvinfo : EIATTR_COOP_GROUP_MASK_REGIDS
	.align		4
.L_39:
        /*0060*/ 	.byte	0x04, 0x29
        /*0062*/ 	.short	(.L_41 - .L_40)


	//   ....[0]....
.L_40:
        /*0064*/ 	.word	0xffffffff


	//   ....[1]....
        /*0068*/ 	.word	0xffffffff


	//   ....[2]....
        /*006c*/ 	.word	0xffffffff


	//   ....[3]....
        /*0070*/ 	.word	0xffffffff


	//   ....[4]....
        /*0074*/ 	.word	0xffffffff


	//   ....[5]....
        /*0078*/ 	.word	0xffffffff


	//   ....[6]....
        /*007c*/ 	.word	0xffffffff


	//   ....[7]....
        /*0080*/ 	.word	0xffffffff


	//   ....[8]....
        /*0084*/ 	.word	0xffffffff


	//   ....[9]....
        /*0088*/ 	.word	0xffffffff


	//   ....[10]....
        /*008c*/ 	.word	0xffffffff


	//   ....[11]....
        /*0090*/ 	.word	0xffffffff


	//----- nvinfo : EIATTR_COOP_GROUP_INSTR_OFFSETS
	.align		4
.L_41:
        /*0094*/ 	.byte	0x04, 0x28
        /*0096*/ 	.short	(.L_43 - .L_42)


	//   ....[0]....
.L_42:
        /*0098*/ 	.word	0x000000a0


	//   ....[1]....
        /*009c*/ 	.word	0x00000510


	//   ....[2]....
        /*00a0*/ 	.word	0x000007b0


	//   ....[3]....
        /*00a4*/ 	.word	0x00000930


	//   ....[4]....
        /*00a8*/ 	.word	0x00000a30


	//   ....[5]....
        /*00ac*/ 	.word	0x00000b80


	//   ....[6]....
        /*00b0*/ 	.word	0x00002200


	//   ....[7]....
        /*00b4*/ 	.word	0x00003230


	//   ....[8]....
        /*00b8*/ 	.word	0x00003440


	//   ....[9]....
        /*00bc*/ 	.word	0x00003470


	//   ....[10]....
        /*00c0*/ 	.word	0x00003da0


	//   ....[11]....
        /*00c4*/ 	.word	0x00003fe0


	//----- nvinfo : EIATTR_VRC_CTA_INIT_COUNT
	.align		4
.L_43:
        /*00c8*/ 	.byte	0x02, 0x4a
        /*00ca*/ 	.byte	0x80
	.zero		1


	//----- nvinfo : EIATTR_SYSCALL_OFFSETS
	.align		4
        /*00cc*/ 	.byte	0x04, 0x46
        /*00ce*/ 	.short	(.L_45 - .L_44)


	//   ....[0]....
.L_44:
        /*00d0*/ 	.word	0x00005940


	//   ....[1]....
        /*00d4*/ 	.word	0x00005a30


	//   ....[2]....
        /*00d8*/ 	.word	0x000062f0


	//   ....[3]....
        /*00dc*/ 	.word	0x00006d70


	//----- nvinfo : EIATTR_MBARRIER_INSTR_OFFSETS
	.align		4
.L_45:
        /*00e0*/ 	.byte	0x04, 0x39
        /*00e2*/ 	.short	(.L_47 - .L_46)


	//   ....[0]....
.L_46:
        /*00e4*/ 	.word	0x00000610
        /*00e8*/ 	.word	0x000000ff
        /*00ec*/ 	.word	0x00000000
        /*00f0*/ 	.short	0x0100
        /*00f2*/ 	.byte	0x05
	.zero		1


	//   ....[1]....
        /*00f4*/ 	.word	0x00000620
        /*00f8*/ 	.word	0x000000ff
        /*00fc*/ 	.word	0x00000060
        /*0100*/ 	.short	0x0100
        /*0102*/ 	.byte	0x05
	.zero		1


	//   ....[2]....
        /*0104*/ 	.word	0x00000630
        /*0108*/ 	.word	0x000000ff
        /*010c*/ 	.word	0x00000008
        /*0110*/ 	.short	0x0100
        /*0112*/ 	.byte	0x05
	.zero		1


	//   ....[3]....
        /*0114*/ 	.word	0x00000640
        /*0118*/ 	.word	0x000000ff
        /*011c*/ 	.word	0x00000068
        /*0120*/ 	.short	0x0100
        /*0122*/ 	.byte	0x05
	.zero		1


	//   ....[4]....
        /*0124*/ 	.word	0x00000650
        /*0128*/ 	.word	0x000000ff
        /*012c*/ 	.word	0x00000010
        /*0130*/ 	.short	0x0100
        /*0132*/ 	.byte	0x05
	.zero		1


	//   ....[5]....
        /*0134*/ 	.word	0x00000660
        /*0138*/ 	.word	0x000000ff
        /*013c*/ 	.word	0x00000070
        /*0140*/ 	.short	0x0100
        /*0142*/ 	.byte	0x05
	.zero		1


	//   ....[6]....
        /*0144*/ 	.word	0x00000670
        /*0148*/ 	.word	0x000000ff
        /*014c*/ 	.word	0x00000018
        /*0150*/ 	.short	0x0100
        /*0152*/ 	.byte	0x05
	.zero		1


	//   ....[7]....
        /*0154*/ 	.word	0x00000680
        /*0158*/ 	.word	0x000000ff
        /*015c*/ 	.word	0x00000078
        /*0160*/ 	.short	0x0100
        /*0162*/ 	.byte	0x05
	.zero		1


	//   ....[8]....
        /*0164*/ 	.word	0x00000690
        /*0168*/ 	.word	0x000000ff
        /*016c*/ 	.word	0x00000020
        /*0170*/ 	.short	0x0100
        /*0172*/ 	.byte	0x05
	.zero		1


	//   ....[9]....
        /*0174*/ 	.word	0x000006a0
        /*0178*/ 	.word	0x000000ff
        /*017c*/ 	.word	0x00000080
        /*0180*/ 	.short	0x0100
        /*0182*/ 	.byte	0x05
	.zero		1


	//   ....[10]....
        /*0184*/ 	.word	0x000006b0
        /*0188*/ 	.word	0x000000ff
        /*018c*/ 	.word	0x00000028
        /*0190*/ 	.short	0x0100
        /*0192*/ 	.byte	0x05
	.zero		1


	//   ....[11]....
        /*0194*/ 	.word	0x000006c0
        /*0198*/ 	.word	0x000000ff
        /*019c*/ 	.word	0x00000088
        /*01a0*/ 	.short	0x0100
        /*01a2*/ 	.byte	0x05
	.zero		1


	//   ....[12]....
        /*01a4*/ 	.word	0x000006d0
        /*01a8*/ 	.word	0x000000ff
        /*01ac*/ 	.word	0x00000030
        /*01b0*/ 	.short	0x0100
        /*01b2*/ 	.byte	0x05
	.zero		1


	//   ....[13]....
        /*01b4*/ 	.word	0x000006e0
        /*01b8*/ 	.word	0x000000ff
        /*01bc*/ 	.word	0x00000090
        /*01c0*/ 	.short	0x0100
        /*01c2*/ 	.byte	0x05
	.zero		1


	//   ....[14]....
        /*01c4*/ 	.word	0x000006f0
        /*01c8*/ 	.word	0x000000ff
        /*01cc*/ 	.word	0x00000038
        /*01d0*/ 	.short	0x0100
        /*01d2*/ 	.byte	0x05
	.zero		1


	//   ....[15]....
        /*01d4*/ 	.word	0x00000700
        /*01d8*/ 	.word	0x000000ff
        /*01dc*/ 	.word	0x00000098
        /*01e0*/ 	.short	0x0100
        /*01e2*/ 	.byte	0x05
	.zero		1


	//   ....[16]....
        /*01e4*/ 	.word	0x00000710
        /*01e8*/ 	.word	0x000000ff
        /*01ec*/ 	.word	0x00000040
        /*01f0*/ 	.short	0x0100
        /*01f2*/ 	.byte	0x05
	.zero		1


	//   ....[17]....
        /*01f4*/ 	.word	0x00000720
        /*01f8*/ 	.word	0x000000ff
        /*01fc*/ 	.word	0x000000a0
        /*0200*/ 	.short	0x0100
        /*0202*/ 	.byte	0x05
	.zero		1


	//   ....[18]....
        /*0204*/ 	.word	0x00000730
        /*0208*/ 	.word	0x000000ff
        /*020c*/ 	.word	0x00000048
        /*0210*/ 	.short	0x0100
        /*0212*/ 	.byte	0x05
	.zero		1


	//   ....[19]....
        /*0214*/ 	.word	0x00000740
        /*0218*/ 	.word	0x000000ff
        /*021c*/ 	.word	0x000000a8
        /*0220*/ 	.short	0x0100
        /*0222*/ 	.byte	0x05
	.zero		1


	//   ....[20]....
        /*0224*/ 	.word	0x00000750
        /*0228*/ 	.word	0x000000ff
        /*022c*/ 	.word	0x00000050
        /*0230*/ 	.short	0x0100
        /*0232*/ 	.byte	0x05
	.zero		1


	//   ....[21]....
        /*0234*/ 	.word	0x00000760
        /*0238*/ 	.word	0x000000ff
        /*023c*/ 	.word	0x000000b0
        /*0240*/ 	.short	0x0100
        /*0242*/ 	.byte	0x05
	.zero		1


	//   ....[22]....
        /*0244*/ 	.word	0x00000770
        /*0248*/ 	.word	0x000000ff
        /*024c*/ 	.word	0x00000058
        /*0250*/ 	.short	0x0100
        /*0252*/ 	.byte	0x05
	.zero		1


	//   ....[23]....
        /*0254*/ 	.word	0x00000780
        /*0258*/ 	.word	0x000000ff
        /*025c*/ 	.word	0x000000b8
        /*0260*/ 	.short	0x0100
        /*0262*/ 	.byte	0x05
	.zero		1


	//   ....[24]....
        /*0264*/ 	.word	0x000008c0
        /*0268*/ 	.word	0x000000ff
        /*026c*/ 	.word	0x000000c0
        /*0270*/ 	.short	0x0100
        /*0272*/ 	.byte	0x07
	.zero		1


	//   ....[25]....
        /*0274*/ 	.word	0x000008d0
        /*0278*/ 	.word	0x000000ff
        /*027c*/ 	.word	0x000000d8
        /*0280*/ 	.short	0x0100
        /*0282*/ 	.byte	0x07
	.zero		1


	//   ....[26]....
        /*0284*/ 	.word	0x000008e0
        /*0288*/ 	.word	0x000000ff
        /*028c*/ 	.word	0x000000c8
        /*0290*/ 	.short	0x0100
        /*0292*/ 	.byte	0x07
	.zero		1


	//   ....[27]....
        /*0294*/ 	.word	0x000008f0
        /*0298*/ 	.word	0x000000ff
        /*029c*/ 	.word	0x000000e0
        /*02a0*/ 	.short	0x0100
        /*02a2*/ 	.byte	0x07
	.zero		1


	//   ....[28]....
        /*02a4*/ 	.word	0x00000900
        /*02a8*/ 	.word	0x000000ff
        /*02ac*/ 	.word	0x000000d0
        /*02b0*/ 	.short	0x0100
        /*02b2*/ 	.byte	0x07
	.zero		1


	//   ....[29]....
        /*02b4*/ 	.word	0x00000910
        /*02b8*/ 	.word	0x000000ff
        /*02bc*/ 	.word	0x000000e8
        /*02c0*/ 	.short	0x0100
        /*02c2*/ 	.byte	0x07
	.zero		1


	//   ....[30]....
        /*02c4*/ 	.word	0x00000a00
        /*02c8*/ 	.word	0x000000ff
        /*02cc*/ 	.word	0x000000f0
        /*02d0*/ 	.short	0x0100
        /*02d2*/ 	.byte	0x05
	.zero		1


	//   ....[31]....
        /*02d4*/ 	.word	0x00000a10
        /*02d8*/ 	.word	0x000000ff
        /*02dc*/ 	.word	0x000000f8
        /*02e0*/ 	.short	0x0100
        /*02e2*/ 	.byte	0x05
	.zero		1


	//   ....[32]....
        /*02e4*/ 	.word	0x00000b50
        /*02e8*/ 	.word	0x000000ff
        /*02ec*/ 	.word	0x00000100
        /*02f0*/ 	.short	0x0100
        /*02f2*/ 	.byte	0x05
	.zero		1


	//   ....[33]....
        /*02f4*/ 	.word	0x00000b60
        /*02f8*/ 	.word	0x000000ff
        /*02fc*/ 	.word	0x00000108
        /*0300*/ 	.short	0x0100
        /*0302*/ 	.byte	0x05
	.zero		1


	//   ....[34]....
        /*0304*/ 	.word	0x00000c90
        /*0308*/ 	.word	0x000000ff
        /*030c*/ 	.word	0x00000110
        /*0310*/ 	.short	0x0100
        /*0312*/ 	.byte	0x07
	.zero		1


	//   ....[35]....
        /*0314*/ 	.word	0x00000ca0
        /*0318*/ 	.word	0x000000ff
        /*031c*/ 	.word	0x00000120
        /*0320*/ 	.short	0x0100
        /*0322*/ 	.byte	0x07
	.zero		1


	//   ....[36]....
        /*0324*/ 	.word	0x00000cb0
        /*0328*/ 	.word	0x000000ff
        /*032c*/ 	.word	0x00000118
        /*0330*/ 	.short	0x0100
        /*0332*/ 	.byte	0x07
	.zero		1


	//   ....[37]....
        /*0334*/ 	.word	0x00000cc0
        /*0338*/ 	.word	0x000000ff
        /*033c*/ 	.word	0x00000128
        /*0340*/ 	.short	0x0100
        /*0342*/ 	.byte	0x07
	.zero		1


	//   ....[38]....
        /*0344*/ 	.word	0x00001600
        /*0348*/ 	.word	0x000000ff
        /*034c*/ 	.word	0x00000060
        /*0350*/ 	.short	0x010a
        /*0352*/ 	.byte	0x04
	.zero		1


	//   ....[39]....
        /*0354*/ 	.word	0x000018c0
        /*0358*/ 	.word	0x000000ff
        /*035c*/ 	.word	0x00000060
        /*0360*/ 	.short	0x010a
        /*0362*/ 	.byte	0x09
	.zero		1


	//   ....[40]....
        /*0364*/ 	.word	0x00001a30
        /*0368*/ 	.word	0x000000ff
        /*036c*/ 	.word	0x00000060
        /*0370*/ 	.short	0x010a
        /*0372*/ 	.byte	0x08
	.zero		1


	//   ....[41]....
        /*0374*/ 	.word	0x00001be0
        /*0378*/ 	.word	0x000000ff
        /*037c*/ 	.word	0x000000f8
        /*0380*/ 	.short	0x0101
        /*0382*/ 	.byte	0x16
	.zero		1


	//   ....[42]....
        /*0384*/ 	.word	0x00001c10
        /*0388*/ 	.word	0x000000ff
        /*038c*/ 	.word	0x00000060
        /*0390*/ 	.short	0x010a
        /*0392*/ 	.byte	0x04
	.zero		1


	//   ....[43]....
        /*0394*/ 	.word	0x00001eb0
        /*0398*/ 	.word	0x000000ff
        /*039c*/ 	.word	0x00000060
        /*03a0*/ 	.short	0x010a
        /*03a2*/ 	.byte	0x09
	.zero		1


	//   ....[44]....
        /*03a4*/ 	.word	0x00002020
        /*03a8*/ 	.word	0x000000ff
        /*03ac*/ 	.word	0x00000060
        /*03b0*/ 	.short	0x010a
        /*03b2*/ 	.byte	0x08
	.zero		1


	//   ....[45]....
        /*03b4*/ 	.word	0x00002210
        /*03b8*/ 	.word	0x000000ff
        /*03bc*/ 	.word	0x00000100
        /*03c0*/ 	.short	0x010a
        /*03c2*/ 	.byte	0x16
	.zero		1


	//   ....[46]....
        /*03c4*/ 	.word	0x000022d0
        /*03c8*/ 	.word	0x000000ff
        /*03cc*/ 	.word	0x00000000
        /*03d0*/ 	.short	0x0101
        /*03d2*/ 	.byte	0x04
	.zero		1


	//   ....[47]....
        /*03d4*/ 	.word	0x000027d0
        /*03d8*/ 	.word	0x000000ff
        /*03dc*/ 	.word	0x00000000
        /*03e0*/ 	.short	0x010a
        /*03e2*/ 	.byte	0x04
	.zero		1


	//   ....[48]....
        /*03e4*/ 	.word	0x00002870
        /*03e8*/ 	.word	0x000000ff
        /*03ec*/ 	.word	0x00000000
        /*03f0*/ 	.short	0x010a
        /*03f2*/ 	.byte	0x04
	.zero		1


	//   ....[49]....
        /*03f4*/ 	.word	0x00002910
        /*03f8*/ 	.word	0x000000ff
        /*03fc*/ 	.word	0x00000000
        /*0400*/ 	.short	0x010a
        /*0402*/ 	.byte	0x04
	.zero		1


	//   ....[50]....
        /*0404*/ 	.word	0x000029b0
        /*0408*/ 	.word	0x000000ff
        /*040c*/ 	.word	0x00000000
        /*0410*/ 	.short	0x010a
        /*0412*/ 	.byte	0x04
	.zero		1


	//   ....[51]....
        /*0414*/ 	.word	0x00002a50
        /*0418*/ 	.word	0x000000ff
        /*041c*/ 	.word	0x00000000
        /*0420*/ 	.short	0x010a
        /*0422*/ 	.byte	0x04
	.zero		1


	//   ....[52]....
        /*0424*/ 	.word	0x00002af0
        /*0428*/ 	.word	0x000000ff
        /*042c*/ 	.word	0x00000000
        /*0430*/ 	.short	0x010a
        /*0432*/ 	.byte	0x04
	.zero		1


	//   ....[53]....
        /*0434*/ 	.word	0x00002b90
        /*0438*/ 	.word	0x000000ff
        /*043c*/ 	.word	0x00000000
        /*0440*/ 	.short	0x010a
        /*0442*/ 	.byte	0x04
	.zero		1


	//   ....[54]....
        /*0444*/ 	.word	0x00002c30
        /*0448*/ 	.word	0x000000ff
        /*044c*/ 	.word	0x00000000
        /*0450*/ 	.short	0x010a
        /*0452*/ 	.byte	0x04
	.zero		1


	//   ....[55]....
        /*0454*/ 	.word	0x00002cd0
        /*0458*/ 	.word	0x000000ff
        /*045c*/ 	.word	0x00000000
        /*0460*/ 	.short	0x010a
        /*0462*/ 	.byte	0x04
	.zero		1


	//   ....[56]....
        /*0464*/ 	.word	0x00002d70
        /*0468*/ 	.word	0x000000ff
        /*046c*/ 	.word	0x00000000
        /*0470*/ 	.short	0x010a
        /*0472*/ 	.byte	0x04
	.zero		1


	//   ....[57]....
        /*0474*/ 	.word	0x00002e10
        /*0478*/ 	.word	0x000000ff
        /*047c*/ 	.word	0x00000000
        /*0480*/ 	.short	0x010a
        /*0482*/ 	.byte	0x04
	.zero		1


	//   ....[58]....
        /*0484*/ 	.word	0x00002ec0
        /*0488*/ 	.word	0x00000000
        /*048c*/ 	.word	0x00000000
        /*0490*/ 	.short	0x010a
        /*0492*/ 	.byte	0xff
	.zero		1


	//   ....[59]....
        /*0494*/ 	.word	0x00002ff0
        /*0498*/ 	.word	0x000000ff
        /*049c*/ 	.word	0x00000108
        /*04a0*/ 	.short	0x010a
        /*04a2*/ 	.byte	0x2d
	.zero		1


	//   ....[60]....
        /*04a4*/ 	.word	0x00003090
        /*04a8*/ 	.word	0x000000ff
        /*04ac*/ 	.word	0x00000100
        /*04b0*/ 	.short	0x010a
        /*04b2*/ 	.byte	0x2d
	.zero		1


	//   ....[61]....
        /*04b4*/ 	.word	0x00003130
        /*04b8*/ 	.word	0x000000ff
        /*04bc*/ 	.word	0x00000000
        /*04c0*/ 	.short	0x0101
        /*04c2*/ 	.byte	0x06
	.zero		1


	//   ....[62]....
        /*04c4*/ 	.word	0x00003170
        /*04c8*/ 	.word	0x000000ff
        /*04cc*/ 	.word	0x00000108
        /*04d0*/ 	.short	0x0106
        /*04d2*/ 	.byte	0x2d
	.zero		1


	//   ....[63]....
        /*04d4*/ 	.word	0x000031b0
        /*04d8*/ 	.word	0x00000000
        /*04dc*/ 	.word	0x00000108
        /*04e0*/ 	.short	0x010a
        /*04e2*/ 	.byte	0xff
	.zero		1


	//   ....[64]....
        /*04e4*/ 	.word	0x00003700
        /*04e8*/ 	.word	0x000000ff
        /*04ec*/ 	.word	0x00000100
        /*04f0*/ 	.short	0x010a
        /*04f2*/ 	.byte	0x06
	.zero		1


	//   ....[65]....
        /*04f4*/ 	.word	0x000037b0
        /*04f8*/ 	.word	0x000000ff
        /*04fc*/ 	.word	0x00000000
        /*0500*/ 	.short	0x0101
        /*0502*/ 	.byte	0x05
	.zero		1


	//   ....[66]....
        /*0504*/ 	.word	0x000037c0
        /*0508*/ 	.word	0x000000ff
        /*050c*/ 	.word	0x00000120
        /*0510*/ 	.short	0x010a
        /*0512*/ 	.byte	0x08
	.zero		1


	//   ....[67]....
        /*0514*/ 	.word	0x00003850
        /*0518*/ 	.word	0x000000ff
        /*051c*/ 	.word	0x00000000
        /*0520*/ 	.short	0x010a
        /*0522*/ 	.byte	0x04
	.zero		1


	//   ....[68]....
        /*0524*/ 	.word	0x000038c0
        /*0528*/ 	.word	0x000000ff
        /*052c*/ 	.word	0x00000000
        /*0530*/ 	.short	0x010a
        /*0532*/ 	.byte	0x07
	.zero		1


	//   ....[69]....
        /*0534*/ 	.word	0x000039f0
        /*0538*/ 	.word	0x000000ff
        /*053c*/ 	.word	0x00000000
        /*0540*/ 	.short	0x010a
        /*0542*/ 	.byte	0x04
	.zero		1


	//   ....[70]....
        /*0544*/ 	.word	0x00003cf0
        /*0548*/ 	.word	0x000000ff
        /*054c*/ 	.word	0x00000000
        /*0550*/ 	.short	0x010a
        /*0552*/ 	.byte	0x05
	.zero		1


	//   ....[71]....
        /*0554*/ 	.word	0x00003d80
        /*0558*/ 	.word	0x000000ff
        /*055c*/ 	.word	0x00000000
        /*0560*/ 	.short	0x010a
        /*0562*/ 	.byte	0x07
	.zero		1


	//   ....[72]....
        /*0564*/ 	.word	0x00004220
        /*0568*/ 	.word	0x000000ff
        /*056c*/ 	.word	0x00000100
        /*0570*/ 	.short	0x010a
        /*0572*/ 	.byte	0x07
	.zero		1


	//   ....[73]....
        /*0574*/ 	.word	0x000042c0
        /*0578*/ 	.word	0x000000ff
        /*057c*/ 	.word	0x00000000
        /*0580*/ 	.short	0x0101
        /*0582*/ 	.byte	0x06
	.zero		1


	//   ....[74]....
        /*0584*/ 	.word	0x000045e0
        /*0588*/ 	.word	0x000000ff
        /*058c*/ 	.word	0x000000f8
        /*0590*/ 	.short	0x010a
        /*0592*/ 	.byte	0x07
	.zero		1


	//   ....[75]....
        /*0594*/ 	.word	0x00004800
        /*0598*/ 	.word	0x000000ff
        /*059c*/ 	.word	0x000000d8
        /*05a0*/ 	.short	0x010a
        /*05a2*/ 	.byte	0x11
	.zero		1


	//   ....[76]....
        /*05a4*/ 	.word	0x00004b00
        /*05a8*/ 	.word	0x000000ff
        /*05ac*/ 	.word	0x000000c0
        /*05b0*/ 	.short	0x010b
        /*05b2*/ 	.byte	0x11
	.zero		1


	//   ....[77]....
        /*05b4*/ 	.word	0x00004b80
        /*05b8*/ 	.word	0x000000ff
        /*05bc*/ 	.word	0x00000000
        /*05c0*/ 	.short	0x0101
        /*05c2*/ 	.byte	0x13
	.zero		1


	//   ....[78]....
        /*05c4*/ 	.word	0x00004bb0
        /*05c8*/ 	.word	0x000000ff
        /*05cc*/ 	.word	0x000000d8
        /*05d0*/ 	.short	0x010a
        /*05d2*/ 	.byte	0x0e
	.zero		1


	//   ....[79]....
        /*05d4*/ 	.word	0x00004db0
        /*05d8*/ 	.word	0x000000ff
        /*05dc*/ 	.word	0x000000c0
        /*05e0*/ 	.short	0x010b
        /*05e2*/ 	.byte	0x0e
	.zero		1


	//   ....[80]....
        /*05e4*/ 	.word	0x00004dd0
        /*05e8*/ 	.word	0x000000ff
        /*05ec*/ 	.word	0x00000000
        /*05f0*/ 	.short	0x0101
        /*05f2*/ 	.byte	0x12
	.zero		1


	//   ....[81]....
        /*05f4*/ 	.word	0x00004e30
        /*05f8*/ 	.word	0x000000ff
        /*05fc*/ 	.word	0x00000000
        /*0600*/ 	.short	0x010a
        /*0602*/ 	.byte	0x04
	.zero		1


	//   ....[82]....
        /*0604*/ 	.word	0x00004ef0
        /*0608*/ 	.word	0x00000002
        /*060c*/ 	.word	0x00000000
        /*0610*/ 	.short	0x010a
        /*0612*/ 	.byte	0xff
	.zero		1


	//   ....[83]....
        /*0614*/ 	.word	0x00004f70
        /*0618*/ 	.word	0x00000000
        /*061c*/ 	.word	0x00000000
        /*0620*/ 	.short	0x010a
        /*0622*/ 	.byte	0xff
	.zero		1


	//   ....[84]....
        /*0624*/ 	.word	0x00005320
        /*0628*/ 	.word	0x000000ff
        /*062c*/ 	.word	0x00000100
        /*0630*/ 	.short	0x010a
        /*0632*/ 	.byte	0x34
	.zero		1


	//   ....[85]....
        /*0634*/ 	.word	0x00005440
        /*0638*/ 	.word	0x000000ff
        /*063c*/ 	.word	0x00000000
        /*0640*/ 	.short	0x0101
        /*0642*/ 	.byte	0x04
	.zero		1


	//   ....[86]....
        /*0644*/ 	.word	0x00005e40
        /*0648*/ 	.word	0x00000000
        /*064c*/ 	.word	0x000000c0
        /*0650*/ 	.short	0x010a
        /*0652*/ 	.byte	0xff
	.zero		1


	//   ....[87]....
        /*0654*/ 	.word	0x00005ef0
        /*0658*/ 	.word	0x0000002a
        /*065c*/ 	.word	0x00000110
        /*0660*/ 	.short	0x010a
        /*0662*/ 	.byte	0xff
	.zero		1


	//   ....[88]....
        /*0664*/ 	.word	0x00005f90
        /*0668*/ 	.word	0x00000000
        /*066c*/ 	.word	0x000000c0
        /*0670*/ 	.short	0x010a
        /*0672*/ 	.byte	0xff
	.zero		1


	//   ....[89]....
        /*0674*/ 	.word	0x000061d0
        /*0678*/ 	.word	0x0000002a
        /*067c*/ 	.word	0x00000110
        /*0680*/ 	.short	0x010a
        /*0682*/ 	.byte	0xff
	.zero		1


	//   ....[90]....
        /*0684*/ 	.word	0x00006a90
        /*0688*/ 	.word	0x00000000
        /*068c*/ 	.word	0x00000000
        /*0690*/ 	.short	0x0101
        /*0692*/ 	.byte	0xff
	.zero		1


	//   ....[91]....
        /*0694*/ 	.word	0x00006aa0
        /*0698*/ 	.word	0x00000003
        /*069c*/ 	.word	0x000000c0
        /*06a0*/ 	.short	0x010a
        /*06a2*/ 	.byte	0xff
	.zero		1


	//   ....[92]....
        /*06a4*/ 	.word	0x00006b70
        /*06a8*/ 	.word	0x00000003
        /*06ac*/ 	.word	0x000000c0
        /*06b0*/ 	.short	0x010a
        /*06b2*/ 	.byte	0xff
	.zero		1


	//   ....[93]....
        /*06b4*/ 	.word	0x00006f00
        /*06b8*/ 	.word	0x000000ff
        /*06bc*/ 	.word	0x00000000
        /*06c0*/ 	.short	0x0101
        /*06c2*/ 	.byte	0x05
	.zero		1


	//   ....[94]....
        /*06c4*/ 	.word	0x00007590
        /*06c8*/ 	.word	0x00000002
        /*06cc*/ 	.word	0x00000000
        /*06d0*/ 	.short	0x0101
        /*06d2*/ 	.byte	0xff
	.zero		1


	//   ....[95]....
        /*06d4*/ 	.word	0x000077d0
        /*06d8*/ 	.word	0x000000ff
        /*06dc*/ 	.word	0x00000000
        /*06e0*/ 	.short	0x0101
        /*06e2*/ 	.byte	0x04
	.zero		1


	//   ....[96]....
        /*06e4*/ 	.word	0x00007800
        /*06e8*/ 	.word	0x00000002
        /*06ec*/ 	.word	0x00000060
        /*06f0*/ 	.short	0x010a
        /*06f2*/ 	.byte	0xff
	.zero		1


	//   ....[97]....
        /*06f4*/ 	.word	0x00007860
        /*06f8*/ 	.word	0x00000002
        /*06fc*/ 	.word	0x00000060
        /*0700*/ 	.short	0x010a
        /*0702*/ 	.byte	0xff
	.zero		1


	//   ....[98]....
        /*0704*/ 	.word	0x000078c0
        /*0708*/ 	.word	0x00000002
        /*070c*/ 	.word	0x00000100
        /*0710*/ 	.short	0x010a
        /*0712*/ 	.byte	0xff
	.zero		1


	//   ....[99]....
        /*0714*/ 	.word	0x00007920
        /*0718*/ 	.word	0x00000000
        /*071c*/ 	.word	0x00000000
        /*0720*/ 	.short	0x010a
        /*0722*/ 	.byte	0xff
	.zero		1


	//   ....[100]....
        /*0724*/ 	.word	0x00007980
        /*0728*/ 	.word	0x00000000
        /*072c*/ 	.word	0x00000000
        /*0730*/ 	.short	0x010a
        /*0732*/ 	.byte	0xff
	.zero		1


	//   ....[101]....
        /*0734*/ 	.word	0x000079e0
        /*0738*/ 	.word	0x00000000
        /*073c*/ 	.word	0x00000000
        /*0740*/ 	.short	0x010a
        /*0742*/ 	.byte	0xff
	.zero		1


	//   ....[102]....
        /*0744*/ 	.word	0x00007a40
        /*0748*/ 	.word	0x00000000
        /*074c*/ 	.word	0x00000000
        /*0750*/ 	.short	0x010a
        /*0752*/ 	.byte	0xff
	.zero		1


	//   ....[103]....
        /*0754*/ 	.word	0x00007aa0
        /*0758*/ 	.word	0x00000000
        /*075c*/ 	.word	0x00000000
        /*0760*/ 	.short	0x010a
        /*0762*/ 	.byte	0xff
	.zero		1


	//   ....[104]....
        /*0764*/ 	.word	0x00007b00
        /*0768*/ 	.word	0x00000000
        /*076c*/ 	.word	0x00000000
        /*0770*/ 	.short	0x010a
        /*0772*/ 	.byte	0xff
	.zero		1


	//   ....[105]....
        /*0774*/ 	.word	0x00007b60
        /*0778*/ 	.word	0x00000000
        /*077c*/ 	.word	0x00000000
        /*0780*/ 	.short	0x010a
        /*0782*/ 	.byte	0xff
	.zero		1


	//   ....[106]....
        /*0784*/ 	.word	0x00007bc0
        /*0788*/ 	.word	0x00000000
        /*078c*/ 	.word	0x00000000
        /*0790*/ 	.short	0x010a
        /*0792*/ 	.byte	0xff
	.zero		1


	//   ....[107]....
        /*0794*/ 	.word	0x00007c20
        /*0798*/ 	.word	0x00000000
        /*079c*/ 	.word	0x00000000
        /*07a0*/ 	.short	0x010a
        /*07a2*/ 	.byte	0xff
	.zero		1


	//   ....[108]....
        /*07a4*/ 	.word	0x00007c80
        /*07a8*/ 	.word	0x00000000
        /*07ac*/ 	.word	0x00000000
        /*07b0*/ 	.short	0x010a
        /*07b2*/ 	.byte	0xff
	.zero		1


	//   ....[109]....
        /*07b4*/ 	.word	0x00007ce0
        /*07b8*/ 	.word	0x00000000
        /*07bc*/ 	.word	0x00000000
        /*07c0*/ 	.short	0x010a
        /*07c2*/ 	.byte	0xff
	.zero		1


	//   ....[110]....
        /*07c4*/ 	.word	0x00007d40
        /*07c8*/ 	.word	0x00000004
        /*07cc*/ 	.word	0x00000108
        /*07d0*/ 	.short	0x010a
        /*07d2*/ 	.byte	0xff
	.zero		1


	//   ....[111]....
        /*07d4*/ 	.word	0x00007da0
        /*07d8*/ 	.word	0x00000004
        /*07dc*/ 	.word	0x00000100
        /*07e0*/ 	.short	0x010a
        /*07e2*/ 	.byte	0xff
	.zero		1


	//   ....[112]....
        /*07e4*/ 	.word	0x00007e00
        /*07e8*/ 	.word	0x00000000
        /*07ec*/ 	.word	0x00000100
        /*07f0*/ 	.short	0x010a
        /*07f2*/ 	.byte	0xff
	.zero		1


	//   ....[113]....
        /*07f4*/ 	.word	0x00007e60
        /*07f8*/ 	.word	0x00000005
        /*07fc*/ 	.word	0x00000120
        /*0800*/ 	.short	0x010a
        /*0802*/ 	.byte	0xff
	.zero		1


	//   ....[114]....
        /*0804*/ 	.word	0x00007ec0
        /*0808*/ 	.word	0x00000000
        /*080c*/ 	.word	0x00000000
        /*0810*/ 	.short	0x010a
        /*0812*/ 	.byte	0xff
	.zero		1


	//   ....[115]....
        /*0814*/ 	.word	0x00007f20
        /*0818*/ 	.word	0x00000000
        /*081c*/ 	.word	0x00000000
        /*0820*/ 	.short	0x010a
        /*0822*/ 	.byte	0xff
	.zero		1


	//   ....[116]....
        /*0824*/ 	.word	0x00007f80
        /*0828*/ 	.word	0x00000000
        /*082c*/ 	.word	0x00000000
        /*0830*/ 	.short	0x010a
        /*0832*/ 	.byte	0xff
	.zero		1


	//   ....[117]....
        /*0834*/ 	.word	0x00007fe0
        /*0838*/ 	.word	0x00000000
        /*083c*/ 	.word	0x00000100
        /*0840*/ 	.short	0x010a
        /*0842*/ 	.byte	0xff
	.zero		1


	//   ....[118]....
        /*0844*/ 	.word	0x00008040
        /*0848*/ 	.word	0x00000000
        /*084c*/ 	.word	0x000000f8
        /*0850*/ 	.short	0x010a
        /*0852*/ 	.byte	0xff
	.zero		1


	//   ....[119]....
        /*0854*/ 	.word	0x000080a0
        /*0858*/ 	.word	0x00000003
        /*085c*/ 	.word	0x000000d8
        /*0860*/ 	.short	0x010a
        /*0862*/ 	.byte	0xff
	.zero		1


	//   ....[120]....
        /*0864*/ 	.word	0x00008100
        /*0868*/ 	.word	0x00000003
        /*086c*/ 	.word	0x000000d8
        /*0870*/ 	.short	0x010a
        /*0872*/ 	.byte	0xff
	.zero		1


	//   ....[121]....
        /*0874*/ 	.word	0x00008160
        /*0878*/ 	.word	0x00000000
        /*087c*/ 	.word	0x00000000
        /*0880*/ 	.short	0x010a
        /*0882*/ 	.byte	0xff
	.zero		1


	//   ....[122]....
        /*0884*/ 	.word	0x000081b0
        /*0888*/ 	.word	0x00000002
        /*088c*/ 	.word	0x00000000
        /*0890*/ 	.short	0x010a
        /*0892*/ 	.byte	0xff
	.zero		1


	//   ....[123]....
        /*0894*/ 	.word	0x00008210
        /*0898*/ 	.word	0x00000000
        /*089c*/ 	.word	0x00000100
        /*08a0*/ 	.short	0x010a
        /*08a2*/ 	.byte	0xff
	.zero		1


	//   ....[124]....
        /*08a4*/ 	.word	0x00008260
        /*08a8*/ 	.word	0x00000000
        /*08ac*/ 	.word	0x000000c0
        /*08b0*/ 	.short	0x010a
        /*08b2*/ 	.byte	0xff
	.zero		1


	//   ....[125]....
        /*08b4*/ 	.word	0x000082b0
        /*08b8*/ 	.word	0x0000002a
        /*08bc*/ 	.word	0x00000110
        /*08c0*/ 	.short	0x010a
        /*08c2*/ 	.byte	0xff
	.zero		1


	//   ....[126]....
        /*08c4*/ 	.word	0x00008300
        /*08c8*/ 	.word	0x00000003
        /*08cc*/ 	.word	0x000000c0
        /*08d0*/ 	.short	0x010a
        /*08d2*/ 	.byte	0xff
	.zero		1


	//----- nvinfo : EIATTR_NUM_MBARRIERS
	.align		4
.L_47:
        /*08d4*/ 	.byte	0x03, 0x38
        /*08d6*/ 	.short	0x0026


	//----- nvinfo : EIATTR_EXIT_INSTR_OFFSETS
	.align		4
        /*08d8*/ 	.byte	0x04, 0x1c
        /*08da*/ 	.short	(.L_49 - .L_48)


	//   ....[0]....
.L_48:
        /*08dc*/ 	.word	0x00002ef0


	//   ....[1]....
        /*08e0*/ 	.word	0x00003180


	//   ....[2]....
        /*08e4*/ 	.word	0x000031e0


	//   ....[3]....
        /*08e8*/ 	.word	0x00003ff0


	//   ....[4]....
        /*08ec*/ 	.word	0x00004fa0


	//   ....[5]....
        /*08f0*/ 	.word	0x00004fe0


	//   ....[6]....
        /*08f4*/ 	.word	0x000076c0


	//   ....[7]....
        /*08f8*/ 	.word	0x00007740


	//   ....[8]....
        /*08fc*/ 	.word	0x00007770


	//   ....[9]....
        /*0900*/ 	.word	0x000077e0


	//----- nvinfo : EIATTR_MAX_THREADS
	.align		4
.L_49:
        /*0904*/ 	.byte	0x04, 0x05
        /*0906*/ 	.short	(.L_51 - .L_50)
.L_50:
        /*0908*/ 	.word	0x00000100
        /*090c*/ 	.word	0x00000001
        /*0910*/ 	.word	0x00000001


	//----- nvinfo : EIATTR_CRS_STACK_SIZE
	.align		4
.L_51:
        /*0914*/ 	.byte	0x04, 0x1e
        /*0916*/ 	.short	(.L_53 - .L_52)
.L_52:
        /*0918*/ 	.word	0x00000000


	//----- nvinfo : EIATTR_CBANK_PARAM_SIZE
	.align		4
.L_53:
        /*091c*/ 	.byte	0x03, 0x19
        /*091e*/ 	.short	0x0800


	//----- nvinfo : EIATTR_PARAM_CBANK
	.align		4
        /*0920*/ 	.byte	0x04, 0x0a
        /*0922*/ 	.short	(.L_55 - .L_54)
	.align		4
.L_54:
        /*0924*/ 	.word	index@(.nv.constant0._ZN7cutlass13device_kernelINS_4conv6kernel13ConvUniversalINS1_16ConvProblemShapeILNS1_8OperatorE0ELi2EEENS1_10collective14CollectiveConvINS1_47MainloopSm100TmaUmmaWarpSpecializedImplicitGemmILS5_0ELi12ELi2ELi1ELi2EN4cute5tupleIJNSA_1CILi1EEESD_SD_EEEEENSB_IJNSC_ILi64EEESG_NSB_IJNSC_ILi32EEEEEEEEENS_10tfloat32_tESK_NSA_8TiledMMAINSA_8MMA_AtomIJNSA_17SM100_MMA_TF32_SSISK_SK_fLi64ELi64ELNSA_4UMMA5MajorE0ELSP_0ELNSO_7ScaleInE0ELSQ_0EEEEEENSA_6LayoutISE_NSB_IJNSC_ILi0EEESU_SU_EEEEENSB_IJNSA_10UnderscoreESX_SX_EEEEENS7_6detail27Sm100ImplicitGemmTileTraitsINSA_20SM90_TMA_LOAD_IM2COLENSA_14ComposedLayoutINSA_7SwizzleILi3ELi4ELi3EEENSA_18smem_ptr_flag_bitsILi32EEENST_INSB_IJNSC_ILi8EEESH_EEENSB_IJSH_SD_EEEEEEEvEENS11_INSA_13SM90_TMA_LOADES1C_vEEEENS_8epilogue10collective18CollectiveEpilogueINS1H_23Sm100TmaWarpSpecializedILi3ELi2ELi16ELb1ELb0EEEJSJ_NSB_IJNST_ISG_SD_EENST_ISH_SD_EEEEESK_NSB_IJNSB_IJlllEEESD_SU_EEESK_S1Q_NS1H_6fusion15FusionCallbacksIS1L_NS1R_17LinearCombinationISK_fSK_fLNS_15FloatRoundStyleE2EEESJ_S1O_JEEENSA_5SM1004TMEM4LOAD26SM100_TMEM_LOAD_16dp128b8xES12_S1C_NSA_17SM75_U32x4_LDSM_NENSA_21SM90_TMA_STORE_IM2COLES1C_NSA_17SM90_U32x4_STSM_NENSA_39AutoVectorizingCopyWithAssumedAlignmentILi128EEEEEEvvEEEEvNT_6ParamsE)
        /*0928*/ 	.short	0x0380
        /*092a*/ 	.short	0x0800


	//----- nvinfo : EIATTR_SW_WAR
	.align		4
.L_55:
        /*092c*/ 	.byte	0x04, 0x36
        /*092e*/ 	.short	(.L_57 - .L_56)
.L_56:
        /*0930*/ 	.word	0x00000008
.L_57:


//--------------------- .nv.callgraph             --------------------------
	.section	.nv.callgraph,"",@"SHT_CUDA_CALLGRAPH"
	.align	4
	.sectionentsize	8
	.align		4
        /*0000*/ 	.word	0x00000000
	.align		4
        /*0004*/ 	.word	0xffffffff
	.align		4
        /*0008*/ 	.word	index@(_ZN7cutlass13device_kernelINS_4conv6kernel13ConvUniversalINS1_16ConvProblemShapeILNS1_8OperatorE0ELi2EEENS1_10collective14CollectiveConvINS1_47MainloopSm100TmaUmmaWarpSpecializedImplicitGemmILS5_0ELi12ELi2ELi1ELi2EN4cute5tupleIJNSA_1CILi1EEESD_SD_EEEEENSB_IJNSC_ILi64EEESG_NSB_IJNSC_ILi32EEEEEEEEENS_10tfloat32_tESK_NSA_8TiledMMAINSA_8MMA_AtomIJNSA_17SM100_MMA_TF32_SSISK_SK_fLi64ELi64ELNSA_4UMMA5MajorE0ELSP_0ELNSO_7ScaleInE0ELSQ_0EEEEEENSA_6LayoutISE_NSB_IJNSC_ILi0EEESU_SU_EEEEENSB_IJNSA_10UnderscoreESX_SX_EEEEENS7_6detail27Sm100ImplicitGemmTileTraitsINSA_20SM90_TMA_LOAD_IM2COLENSA_14ComposedLayoutINSA_7SwizzleILi3ELi4ELi3EEENSA_18smem_ptr_flag_bitsILi32EEENST_INSB_IJNSC_ILi8EEESH_EEENSB_IJSH_SD_EEEEEEEvEENS11_INSA_13SM90_TMA_LOADES1C_vEEEENS_8epilogue10collective18CollectiveEpilogueINS1H_23Sm100TmaWarpSpecializedILi3ELi2ELi16ELb1ELb0EEEJSJ_NSB_IJNST_ISG_SD_EENST_ISH_SD_EEEEESK_NSB_IJNSB_IJlllEEESD_SU_EEESK_S1Q_NS1H_6fusion15FusionCallbacksIS1L_NS1R_17LinearCombinationISK_fSK_fLNS_15FloatRoundStyleE2EEESJ_S1O_JEEENSA_5SM1004TMEM4LOAD26SM100_TMEM_LOAD_16dp128b8xES12_S1C_NSA_17SM75_U32x4_LDSM_NENSA_21SM90_TMA_STORE_IM2COLES1C_NSA_17SM90_U32x4_STSM_NENSA_39AutoVectorizingCopyWithAssumedAlignmentILi128EEEEEEvvEEEEvNT_6ParamsE)
	.align		4
        /*000c*/ 	.word	index@(__assertfail)
	.align		4
        /*0010*/ 	.word	0x00000000
	.align		4
        /*0014*/ 	.word	0xfffffffe
	.align		4
        /*0018*/ 	.word	0x00000000
	.align		4
        /*001c*/ 	.word	0xfffffffd
	.align		4
        /*0020*/ 	.word	0x00000000
	.align		4
        /*0024*/ 	.word	0xfffffffc


//--------------------- .nv.constant4             --------------------------
	.section	.nv.constant4,"a",@progbits
	.align	8
	.align		8
.nv.constant4:
        /*0000*/ 	.dword	__assertfail
	.align		8
        /*0008*/ 	.dword	__unnamed_1
	.align		8
        /*0010*/ 	.dword	__unnamed_2
	.align		8
        /*0018*/ 	.dword	_ZN39_INTERNAL_33abeac6_4_k_cu_1bd7d32d_26334cuda3std3__45__cpo5beginE
	.align		8
        /*0020*/ 	.dword	_ZN39_INTERNAL_33abeac6_4_k_cu_1bd7d32d_26334cuda3std3__45__cpo3endE
	.align		8
        /*0028*/ 	.dword	_ZN39_INTERNAL_33abeac6_4_k_cu_1bd7d32d_26334cuda3std3__45__cpo6cbeginE
	.align		8
        /*0030*/ 	.dword	_ZN39_INTERNAL_33abeac6_4_k_cu_1bd7d32d_26334cuda3std3__45__cpo4cendE
	.align		8
        /*0038*/ 	.dword	_ZN39_INTERNAL_33abeac6_4_k_cu_1bd7d32d_26334cuda3std3__441_GLOBAL__N__33abeac6_4_k_cu_1bd7d32d_26336ignoreE
	.align		8
        /*0040*/ 	.dword	_ZN39_INTERNAL_33abeac6_4_k_cu_1bd7d32d_26334cuda3std3__419piecewise_constructE
	.align		8
        /*0048*/ 	.dword	_ZN39_INTERNAL_33abeac6_4_k_cu_1bd7d32d_26334cuda3std3__48in_placeE
	.align		8
        /*0050*/ 	.dword	_ZN39_INTERNAL_33abeac6_4_k_cu_1bd7d32d_26334cuda3std6ranges3__45__cpo4swapE
	.align		8
        /*0058*/ 	.dword	_ZN39_INTERNAL_33abeac6_4_k_cu_1bd7d32d_26334cuda3std6ranges3__45__cpo9iter_moveE
	.align		8
        /*0060*/ 	.dword	_ZN39_INTERNAL_33abeac6_4_k_cu_1bd7d32d_26334cute7productE
	.align		8
        /*0068*/ 	.dword	_ZN39_INTERNAL_33abeac6_4_k_cu_1bd7d32d_26334cute1_E
	.align		8
        /*0070*/ 	.dword	$str$27
	.align		8
        /*0078*/ 	.dword	$str$28
	.align		8
        /*0080*/ 	.dword	$str$29
	.align		8
        /*0088*/ 	.dword	$str$30


//--------------------- .text._ZN7cutlass13device_kernelINS_4conv6kernel13ConvUniversalINS1_16ConvProblemShapeILNS1_8OperatorE0ELi2EEENS1_10collective14CollectiveConvINS1_47MainloopSm100TmaUmmaWarpSpecializedImplicitGemmILS5_0ELi12ELi2ELi1ELi2EN4cute5tupleIJNSA_1CILi1EEESD_SD_EEEEENSB_IJNSC_ILi64EEESG_NSB_IJNSC_ILi32EEEEEEEEENS_10tfloat32_tESK_NSA_8TiledMMAINSA_8MMA_AtomIJNSA_17SM100_MMA_TF32_SSISK_SK_fLi64ELi64ELNSA_4UMMA5MajorE0ELSP_0ELNSO_7ScaleInE0ELSQ_0EEEEEENSA_6LayoutISE_NSB_IJNSC_ILi0EEESU_SU_EEEEENSB_IJNSA_10UnderscoreESX_SX_EEEEENS7_6detail27Sm100ImplicitGemmTileTraitsINSA_20SM90_TMA_LOAD_IM2COLENSA_14ComposedLayoutINSA_7SwizzleILi3ELi4ELi3EEENSA_18smem_ptr_flag_bitsILi32EEENST_INSB_IJNSC_ILi8EEESH_EEENSB_IJSH_SD_EEEEEEEvEENS11_INSA_13SM90_TMA_LOADES1C_vEEEENS_8epilogue10collective18CollectiveEpilogueINS1H_23Sm100TmaWarpSpecializedILi3ELi2ELi16ELb1ELb0EEEJSJ_NSB_IJNST_ISG_SD_EENST_ISH_SD_EEEEESK_NSB_IJNSB_IJlllEEESD_SU_EEESK_S1Q_NS1H_6fusion15FusionCallbacksIS1L_NS1R_17LinearCombinationISK_fSK_fLNS_15FloatRoundStyleE2EEESJ_S1O_JEEENSA_5SM1004TMEM4LOAD26SM100_TMEM_LOAD_16dp128b8xES12_S1C_NSA_17SM75_U32x4_LDSM_NENSA_21SM90_TMA_STORE_IM2COLES1C_NSA_17SM90_U32x4_STSM_NENSA_39AutoVectorizingCopyWithAssumedAlignmentILi128EEEEEEvvEEEEvNT_6ParamsE --------------------------
	.section	.text._ZN7cutlass13device_kernelINS_4conv6kernel13ConvUniversalINS1_16ConvProblemShapeILNS1_8OperatorE0ELi2EEENS1_10collective14CollectiveConvINS1_47MainloopSm100TmaUmmaWarpSpecializedImplicitGemmILS5_0ELi12ELi2ELi1ELi2EN4cute5tupleIJNSA_1CILi1EEESD_SD_EEEEENSB_IJNSC_ILi64EEESG_NSB_IJNSC_ILi32EEEEEEEEENS_10tfloat32_tESK_NSA_8TiledMMAINSA_8MMA_AtomIJNSA_17SM100_MMA_TF32_SSISK_SK_fLi64ELi64ELNSA_4UMMA5MajorE0ELSP_0ELNSO_7ScaleInE0ELSQ_0EEEEEENSA_6LayoutISE_NSB_IJNSC_ILi0EEESU_SU_EEEEENSB_IJNSA_10UnderscoreESX_SX_EEEEENS7_6detail27Sm100ImplicitGemmTileTraitsINSA_20SM90_TMA_LOAD_IM2COLENSA_14ComposedLayoutINSA_7SwizzleILi3ELi4ELi3EEENSA_18smem_ptr_flag_bitsILi32EEENST_INSB_IJNSC_ILi8EEESH_EEENSB_IJSH_SD_EEEEEEEvEENS11_INSA_13SM90_TMA_LOADES1C_vEEEENS_8epilogue10collective18CollectiveEpilogueINS1H_23Sm100TmaWarpSpecializedILi3ELi2ELi16ELb1ELb0EEEJSJ_NSB_IJNST_ISG_SD_EENST_ISH_SD_EEEEESK_NSB_IJNSB_IJlllEEESD_SU_EEESK_S1Q_NS1H_6fusion15FusionCallbacksIS1L_NS1R_17LinearCombinationISK_fSK_fLNS_15FloatRoundStyleE2EEESJ_S1O_JEEENSA_5SM1004TMEM4LOAD26SM100_TMEM_LOAD_16dp128b8xES12_S1C_NSA_17SM75_U32x4_LDSM_NENSA_21SM90_TMA_STORE_IM2COLES1C_NSA_17SM90_U32x4_STSM_NENSA_39AutoVectorizingCopyWithAssumedAlignmentILi128EEEEEEvvEEEEvNT_6ParamsE,"ax",@progbits
	.align	128
.text._ZN7cutlass13device_kernelINS_4conv6kernel13ConvUniversalINS1_16ConvProblemShapeILNS1_8OperatorE0ELi2EEENS1_10collective14CollectiveConvINS1_47MainloopSm100TmaUmmaWarpSpecializedImplicitGemmILS5_0ELi12ELi2ELi1ELi2EN4cute5tupleIJNSA_1CILi1EEESD_SD_EEEEENSB_IJNSC_ILi64EEESG_NSB_IJNSC_ILi32EEEEEEEEENS_10tfloat32_tESK_NSA_8TiledMMAINSA_8MMA_AtomIJNSA_17SM100_MMA_TF32_SSISK_SK_fLi64ELi64ELNSA_4UMMA5MajorE0ELSP_0ELNSO_7ScaleInE0ELSQ_0EEEEEENSA_6LayoutISE_NSB_IJNSC_ILi0EEESU_SU_EEEEENSB_IJNSA_10UnderscoreESX_SX_EEEEENS7_6detail27Sm100ImplicitGemmTileTraitsINSA_20SM90_TMA_LOAD_IM2COLENSA_14ComposedLayoutINSA_7SwizzleILi3ELi4ELi3EEENSA_18smem_ptr_flag_bitsILi32EEENST_INSB_IJNSC_ILi8EEESH_EEENSB_IJSH_SD_EEEEEEEvEENS11_INSA_13SM90_TMA_LOADES1C_vEEEENS_8epilogue10collective18CollectiveEpilogueINS1H_23Sm100TmaWarpSpecializedILi3ELi2ELi16ELb1ELb0EEEJSJ_NSB_IJNST_ISG_SD_EENST_ISH_SD_EEEEESK_NSB_IJNSB_IJlllEEESD_SU_EEESK_S1Q_NS1H_6fusion15FusionCallbacksIS1L_NS1R_17LinearCombinationISK_fSK_fLNS_15FloatRoundStyleE2EEESJ_S1O_JEEENSA_5SM1004TMEM4LOAD26SM100_TMEM_LOAD_16dp128b8xES12_S1C_NSA_17SM75_U32x4_LDSM_NENSA_21SM90_TMA_STORE_IM2COLES1C_NSA_17SM90_U32x4_STSM_NENSA_39AutoVectorizingCopyWithAssumedAlignmentILi128EEEEEEvvEEEEvNT_6ParamsE:
        .type           _ZN7cutlass13device_kernelINS_4conv6kernel13ConvUniversalINS1_16ConvProblemShapeILNS1_8OperatorE0ELi2EEENS1_10collective14CollectiveConvINS1_47MainloopSm100TmaUmmaWarpSpecializedImplicitGemmILS5_0ELi12ELi2ELi1ELi2EN4cute5tupleIJNSA_1CILi1EEESD_SD_EEEEENSB_IJNSC_ILi64EEESG_NSB_IJNSC_ILi32EEEEEEEEENS_10tfloat32_tESK_NSA_8TiledMMAINSA_8MMA_AtomIJNSA_17SM100_MMA_TF32_SSISK_SK_fLi64ELi64ELNSA_4UMMA5MajorE0ELSP_0ELNSO_7ScaleInE0ELSQ_0EEEEEENSA_6LayoutISE_NSB_IJNSC_ILi0EEESU_SU_EEEEENSB_IJNSA_10UnderscoreESX_SX_EEEEENS7_6detail27Sm100ImplicitGemmTileTraitsINSA_20SM90_TMA_LOAD_IM2COLENSA_14ComposedLayoutINSA_7SwizzleILi3ELi4ELi3EEENSA_18smem_ptr_flag_bitsILi32EEENST_INSB_IJNSC_ILi8EEESH_EEENSB_IJSH_SD_EEEEEEEvEENS11_INSA_13SM90_TMA_LOADES1C_vEEEENS_8epilogue10collective18CollectiveEpilogueINS1H_23Sm100TmaWarpSpecializedILi3ELi2ELi16ELb1ELb0EEEJSJ_NSB_IJNST_ISG_SD_EENST_ISH_SD_EEEEESK_NSB_IJNSB_IJlllEEESD_SU_EEESK_S1Q_NS1H_6fusion15FusionCallbacksIS1L_NS1R_17LinearCombinationISK_fSK_fLNS_15FloatRoundStyleE2EEESJ_S1O_JEEENSA_5SM1004TMEM4LOAD26SM100_TMEM_LOAD_16dp128b8xES12_S1C_NSA_17SM75_U32x4_LDSM_NENSA_21SM90_TMA_STORE_IM2COLES1C_NSA_17SM90_U32x4_STSM_NENSA_39AutoVectorizingCopyWithAssumedAlignmentILi128EEEEEEvvEEEEvNT_6ParamsE,@function
        .size           _ZN7cutlass13device_kernelINS_4conv6kernel13ConvUniversalINS1_16ConvProblemShapeILNS1_8OperatorE0ELi2EEENS1_10collective14CollectiveConvINS1_47MainloopSm100TmaUmmaWarpSpecializedImplicitGemmILS5_0ELi12ELi2ELi1ELi2EN4cute5tupleIJNSA_1CILi1EEESD_SD_EEEEENSB_IJNSC_ILi64EEESG_NSB_IJNSC_ILi32EEEEEEEEENS_10tfloat32_tESK_NSA_8TiledMMAINSA_8MMA_AtomIJNSA_17SM100_MMA_TF32_SSISK_SK_fLi64ELi64ELNSA_4UMMA5MajorE0ELSP_0ELNSO_7ScaleInE0ELSQ_0EEEEEENSA_6LayoutISE_NSB_IJNSC_ILi0EEESU_SU_EEEEENSB_IJNSA_10UnderscoreESX_SX_EEEEENS7_6detail27Sm100ImplicitGemmTileTraitsINSA_20SM90_TMA_LOAD_IM2COLENSA_14ComposedLayoutINSA_7SwizzleILi3ELi4ELi3EEENSA_18smem_ptr_flag_bitsILi32EEENST_INSB_IJNSC_ILi8EEESH_EEENSB_IJSH_SD_EEEEEEEvEENS11_INSA_13SM90_TMA_LOADES1C_vEEEENS_8epilogue10collective18CollectiveEpilogueINS1H_23Sm100TmaWarpSpecializedILi3ELi2ELi16ELb1ELb0EEEJSJ_NSB_IJNST_ISG_SD_EENST_ISH_SD_EEEEESK_NSB_IJNSB_IJlllEEESD_SU_EEESK_S1Q_NS1H_6fusion15FusionCallbacksIS1L_NS1R_17LinearCombinationISK_fSK_fLNS_15FloatRoundStyleE2EEESJ_S1O_JEEENSA_5SM1004TMEM4LOAD26SM100_TMEM_LOAD_16dp128b8xES12_S1C_NSA_17SM75_U32x4_LDSM_NENSA_21SM90_TMA_STORE_IM2COLES1C_NSA_17SM90_U32x4_STSM_NENSA_39AutoVectorizingCopyWithAssumedAlignmentILi128EEEEEEvvEEEEvNT_6ParamsE,(.L_x_168 - _ZN7cutlass13device_kernelINS_4conv6kernel13ConvUniversalINS1_16ConvProblemShapeILNS1_8OperatorE0ELi2EEENS1_10collective14CollectiveConvINS1_47MainloopSm100TmaUmmaWarpSpecializedImplicitGemmILS5_0ELi12ELi2ELi1ELi2EN4cute5tupleIJNSA_1CILi1EEESD_SD_EEEEENSB_IJNSC_ILi64EEESG_NSB_IJNSC_ILi32EEEEEEEEENS_10tfloat32_tESK_NSA_8TiledMMAINSA_8MMA_AtomIJNSA_17SM100_MMA_TF32_SSISK_SK_fLi64ELi64ELNSA_4UMMA5MajorE0ELSP_0ELNSO_7ScaleInE0ELSQ_0EEEEEENSA_6LayoutISE_NSB_IJNSC_ILi0EEESU_SU_EEEEENSB_IJNSA_10UnderscoreESX_SX_EEEEENS7_6detail27Sm100ImplicitGemmTileTraitsINSA_20SM90_TMA_LOAD_IM2COLENSA_14ComposedLayoutINSA_7SwizzleILi3ELi4ELi3EEENSA_18smem_ptr_flag_bitsILi32EEENST_INSB_IJNSC_ILi8EEESH_EEENSB_IJSH_SD_EEEEEEEvEENS11_INSA_13SM90_TMA_LOADES1C_vEEEENS_8epilogue10collective18CollectiveEpilogueINS1H_23Sm100TmaWarpSpecializedILi3ELi2ELi16ELb1ELb0EEEJSJ_NSB_IJNST_ISG_SD_EENST_ISH_SD_EEEEESK_NSB_IJNSB_IJlllEEESD_SU_EEESK_S1Q_NS1H_6fusion15FusionCallbacksIS1L_NS1R_17LinearCombinationISK_fSK_fLNS_15FloatRoundStyleE2EEESJ_S1O_JEEENSA_5SM1004TMEM4LOAD26SM100_TMEM_LOAD_16dp128b8xES12_S1C_NSA_17SM75_U32x4_LDSM_NENSA_21SM90_TMA_STORE_IM2COLES1C_NSA_17SM90_U32x4_STSM_NENSA_39AutoVectorizingCopyWithAssumedAlignmentILi128EEEEEEvvEEEEvNT_6ParamsE)
        .other          _ZN7cutlass13device_kernelINS_4conv6kernel13ConvUniversalINS1_16ConvProblemShapeILNS1_8OperatorE0ELi2EEENS1_10collective14CollectiveConvINS1_47MainloopSm100TmaUmmaWarpSpecializedImplicitGemmILS5_0ELi12ELi2ELi1ELi2EN4cute5tupleIJNSA_1CILi1EEESD_SD_EEEEENSB_IJNSC_ILi64EEESG_NSB_IJNSC_ILi32EEEEEEEEENS_10tfloat32_tESK_NSA_8TiledMMAINSA_8MMA_AtomIJNSA_17SM100_MMA_TF32_SSISK_SK_fLi64ELi64ELNSA_4UMMA5MajorE0ELSP_0ELNSO_7ScaleInE0ELSQ_0EEEEEENSA_6LayoutISE_NSB_IJNSC_ILi0EEESU_SU_EEEEENSB_IJNSA_10UnderscoreESX_SX_EEEEENS7_6detail27Sm100ImplicitGemmTileTraitsINSA_20SM90_TMA_LOAD_IM2COLENSA_14ComposedLayoutINSA_7SwizzleILi3ELi4ELi3EEENSA_18smem_ptr_flag_bitsILi32EEENST_INSB_IJNSC_ILi8EEESH_EEENSB_IJSH_SD_EEEEEEEvEENS11_INSA_13SM90_TMA_LOADES1C_vEEEENS_8epilogue10collective18CollectiveEpilogueINS1H_23Sm100TmaWarpSpecializedILi3ELi2ELi16ELb1ELb0EEEJSJ_NSB_IJNST_ISG_SD_EENST_ISH_SD_EEEEESK_NSB_IJNSB_IJlllEEESD_SU_EEESK_S1Q_NS1H_6fusion15FusionCallbacksIS1L_NS1R_17LinearCombinationISK_fSK_fLNS_15FloatRoundStyleE2EEESJ_S1O_JEEENSA_5SM1004TMEM4LOAD26SM100_TMEM_LOAD_16dp128b8xES12_S1C_NSA_17SM75_U32x4_LDSM_NENSA_21SM90_TMA_STORE_IM2COLES1C_NSA_17SM90_U32x4_STSM_NENSA_39AutoVectorizingCopyWithAssumedAlignmentILi128EEEEEEvvEEEEvNT_6ParamsE,@"STO_CUDA_ENTRY STV_DEFAULT"
_ZN7cutlass13device_kernelINS_4conv6kernel13ConvUniversalINS1_16ConvProblemShapeILNS1_8OperatorE0ELi2EEENS1_10collective14CollectiveConvINS1_47MainloopSm100TmaUmmaWarpSpecializedImplicitGemmILS5_0ELi12ELi2ELi1ELi2EN4cute5tupleIJNSA_1CILi1EEESD_SD_EEEEENSB_IJNSC_ILi64EEESG_NSB_IJNSC_ILi32EEEEEEEEENS_10tfloat32_tESK_NSA_8TiledMMAINSA_8MMA_AtomIJNSA_17SM100_MMA_TF32_SSISK_SK_fLi64ELi64ELNSA_4UMMA5MajorE0ELSP_0ELNSO_7ScaleInE0ELSQ_0EEEEEENSA_6LayoutISE_NSB_IJNSC_ILi0EEESU_SU_EEEEENSB_IJNSA_10UnderscoreESX_SX_EEEEENS7_6detail27Sm100ImplicitGemmTileTraitsINSA_20SM90_TMA_LOAD_IM2COLENSA_14ComposedLayoutINSA_7SwizzleILi3ELi4ELi3EEENSA_18smem_ptr_flag_bitsILi32EEENST_INSB_IJNSC_ILi8EEESH_EEENSB_IJSH_SD_EEEEEEEvEENS11_INSA_13SM90_TMA_LOADES1C_vEEEENS_8epilogue10collective18CollectiveEpilogueINS1H_23Sm100TmaWarpSpecializedILi3ELi2ELi16ELb1ELb0EEEJSJ_NSB_IJNST_ISG_SD_EENST_ISH_SD_EEEEESK_NSB_IJNSB_IJlllEEESD_SU_EEESK_S1Q_NS1H_6fusion15FusionCallbacksIS1L_NS1R_17LinearCombinationISK_fSK_fLNS_15FloatRoundStyleE2EEESJ_S1O_JEEENSA_5SM1004TMEM4LOAD26SM100_TMEM_LOAD_16dp128b8xES12_S1C_NSA_17SM75_U32x4_LDSM_NENSA_21SM90_TMA_STORE_IM2COLES1C_NSA_17SM90_U32x4_STSM_NENSA_39AutoVectorizingCopyWithAssumedAlignmentILi128EEEEEEvvEEEEvNT_6ParamsE:
[----:B------:R-:W1:Y:S01]  /*0000*/  LDC R1, c[0x0][0x37c] ;  /* 0x0000df00ff017b82 */ /* 0x000e620000000800 */
[----:B------:R-:W2:Y:S07]  /*0010*/  S2R R80, SR_TID.X ;  /* 0x0000000000507919 */ /* 0x000eae0000002100 */
[----:B------:R-:W3:Y:S01]  /*0020*/  LDC.64 R2, c[0x0][0x890] ;  /* 0x00022400ff027b82 */ /* 0x000ee20000000a00 */
[----:B------:R-:W4:Y:S01]  /*0030*/  LDCU.64 UR50, c[0x0][0x358] ;  /* 0x00006b00ff3277ac */ /* 0x000f220008000a00 */
[----:B-1----:R-:W-:Y:S01]  /*0040*/  VIADD R1, R1, 0xfffffff8 ;  /* 0xfffffff801017836 */ /* 0x002fe20000000000 */
[----:B------:R-:W-:-:S02]  /*0050*/  PRMT R71, RZ, 0x7610, R71 ;  /* 0x00007610ff477816 */ /* 0x000fc40000000047 */
[----:B------:R-:W-:Y:S02]  /*0060*/  ELECT P2, URZ, PT ;  /* 0x0000000000ff782f */ /* 0x000fe40003840000 */
[----:B---3--:R-:W-:-:S04]  /*0070*/  ISETP.NE.U32.AND P0, PT, R2, RZ, PT ;  /* 0x000000ff0200720c */ /* 0x008fc80003f05070 */
[----:B------:R-:W-:Y:S02]  /*0080*/  ISETP.NE.AND.EX P0, PT, R3, RZ, PT, P0 ;  /* 0x000000ff0300720c */ /* 0x000fe40003f05300 */
[----:B--2---:R-:W-:-:S05]  /*0090*/  SHF.R.U32.HI R81, RZ, 0x5, R80 ;  /* 0x00000005ff517819 */ /* 0x004fca0000011650 */
[----:B------:R-:W1:Y:S02]  /*00a0*/  SHFL.IDX PT, R0, R81, RZ, 0x1f ;  /* 0x00001fff51007589 */ /* 0x000e6400000e0000 */
[----:B-1----:R-:W-:-:S04]  /*00b0*/  R2UR UR6, R0 ;  /* 0x00000000000672ca */ /* 0x002fc800000e0000 */
[----:B----4-:R-:W-:Y:S05]  /*00c0*/  @P0 BRA `(.L_x_0) ;  /* 0x00000000002c0947 */ /* 0x010fea0003800000 */
[----:B------:R-:W1:Y:S02]  /*00d0*/  LDCU.64 UR4, c[0x0][0x888] ;  /* 0x00011100ff0477ac */ /* 0x000e640008000a00 */
[----:B-1----:R-:W-:-:S04]  /*00e0*/  UISETP.NE.U32.AND UP0, UPT, UR4, URZ, UPT ;  /* 0x000000ff0400728c */ /* 0x002fc8000bf05070 */
[----:B------:R-:W-:-:S09]  /*00f0*/  UISETP.NE.AND.EX UP0, UPT, UR5, URZ, UPT, UP0 ;  /* 0x000000ff0500728c */ /* 0x000fd2000bf05300 */
[----:B------:R-:W-:Y:S05]  /*0100*/  BRA.U !UP0, `(.L_x_1) ;  /* 0x0000000108107547 */ /* 0x000fea000b800000 */
[----:B------:R-:W1:Y:S02]  /*0110*/  LDC.64 R4, c[0x0][0x888] ;  /* 0x00022200ff047b82 */ /* 0x000e640000000a00 */
[----:B-1----:R1:W5:Y:S01]  /*0120*/  LDG.E R35, desc[UR50][R4.64] ;  /* 0x0000003204237981 */ /* 0x002362000c1e1900 */
[----:B------:R-:W-:Y:S01]  /*0130*/  HFMA2 R71, -RZ, RZ, 0, 5.9604644775390625e-08 ;  /* 0x00000001ff477431 */ /* 0x000fe200000001ff */
[----:B------:R-:W-:Y:S05]  /*0140*/  BRA `(.L_x_0) ;  /* 0x00000000000c7947 */ /* 0x000fea0003800000 */
.L_x_1:
[----:B------:R-:W1:Y:S01]  /*0150*/  LDCU UR4, c[0x0][0x880] ;  /* 0x00011000ff0477ac */ /* 0x000e620008000800 */
[----:B------:R-:W-:Y:S01]  /*0160*/  HFMA2 R71, -RZ, RZ, 0, 5.9604644775390625e-08 ;  /* 0x00000001ff477431 */ /* 0x000fe200000001ff */
[----:B-1----:R-:W-:-:S07]  /*0170*/  MOV R35, UR4 ;  /* 0x0000000400237c02 */ /* 0x002fce0008000f00 */
.L_x_0:
[----:B------:R-:W2:Y:S02]  /*0180*/  LDCU.64 UR4, c[0x0][0x8b0] ;  /* 0x00011600ff0477ac */ /* 0x000ea40008000a00 */
[----:B--2---:R-:W-:-:S04]  /*0190*/  UISETP.NE.U32.AND UP0, UPT, UR4, URZ, UPT ;  /* 0x000000ff0400728c */ /* 0x004fc8000bf05070 */
[----:B------:R-:W-:-:S09]  /*01a0*/  UISETP.NE.AND.EX UP0, UPT, UR5, URZ, UPT, UP0 ;  /* 0x000000ff0500728c */ /* 0x000fd2000bf05300 */
[----:B------:R-:W-:Y:S05]  /*01b0*/  BRA.U UP0, `(.L_x_2) ;  /* 0x0000000100247547 */ /* 0x000fea000b800000 */
[----:B------:R-:W2:Y:S02]  /*01c0*/  LDCU.64 UR4, c[0x0][0x8a8] ;  /* 0x00011500ff0477ac */ /* 0x000ea40008000a00 */
[----:B--2---:R-:W-:-:S04]  /*01d0*/  UISETP.NE.U32.AND UP0, UPT, UR4, URZ, UPT ;  /* 0x000000ff0400728c */ /* 0x004fc8000bf05070 */
[----:B------:R-:W-:-:S09]  /*01e0*/  UISETP.NE.AND.EX UP0, UPT, UR5, URZ, UPT, UP0 ;  /* 0x000000ff0500728c */ /* 0x000fd2000bf05300 */
[----:B------:R-:W-:Y:S05]  /*01f0*/  BRA.U !UP0, `(.L_x_3) ;  /* 0x00000001080c7547 */ /* 0x000fea000b800000 */
[----:B-1----:R-:W1:Y:S02]  /*0200*/  LDC.64 R4, c[0x0][0x8a8] ;  /* 0x00022a00ff047b82 */ /* 0x002e640000000a00 */
[----:B-1----:R2:W5:Y:S01]  /*0210*/  LDG.E R33, desc[UR50][R4.64] ;  /* 0x0000003204217981 */ /* 0x002562000c1e1900 */
[----:B------:R-:W-:Y:S05]  /*0220*/  BRA `(.L_x_2) ;  /* 0x0000000000087947 */ /* 0x000fea0003800000 */
.L_x_3:
[----:B------:R-:W2:Y:S02]  /*0230*/  LDCU UR4, c[0x0][0x8a0] ;  /* 0x00011400ff0477ac */ /* 0x000ea40008000800 */
[----:B--2---:R-:W-:Y:S02]  /*0240*/  MOV R33, UR4 ;  /* 0x0000000400217c02 */ /* 0x004fe40008000f00 */
.L_x_2:
[----:B-12---:R-:W1:Y:S01]  /*0250*/  LDC.64 R4, c[0x0][0x888] ;  /* 0x00022200ff047b82 */ /* 0x006e620000000a00 */
[----:B------:R-:W-:Y:S01]  /*0260*/  IMAD.U32 R0, RZ, RZ, UR6 ;  /* 0x00000006ff007e24 */ /* 0x000fe2000f8e00ff */
[----:B------:R-:W-:Y:S01]  /*0270*/  ISETP.EQ.U32.AND P4, PT, R2, RZ, PT ;  /* 0x000000ff0200720c */ /* 0x000fe20003f82070 */
[----:B------:R-:W-:Y:S03]  /*0280*/  BSSY.RECONVERGENT B0, `(.L_x_4) ;  /* 0x0000012000007945 */ /* 0x000fe60003800200 */
[----:B------:R-:W-:Y:S02]  /*0290*/  ISETP.NE.OR P1, PT, R0, 0x1, !P2 ;  /* 0x000000010000780c */ /* 0x000fe40005725670 */
[----:B-1----:R-:W-:-:S04]  /*02a0*/  ISETP.NE.U32.AND P0, PT, R4, RZ, PT ;  /* 0x000000ff0400720c */ /* 0x002fc80003f05070 */
[----:B------:R-:W-:-:S13]  /*02b0*/  ISETP.NE.AND.EX P0, PT, R5, RZ, PT, P0 ;  /* 0x000000ff0500720c */ /* 0x000fda0003f05300 */
[----:B------:R-:W-:Y:S01]  /*02c0*/  VOTEU.ANY UP4, P0 ;  /* 0x0000000000ff7886 */ /* 0x000fe20000080100 */
[----:B------:R-:W-:Y:S02]  /*02d0*/  PLOP3.LUT P3, PT, PT, PT, UP4, 0x80, 0x8 ;  /* 0x000000000008781c */ /* 0x000fe40003f6f048 */
[----:B------:R-:W-:Y:S02]  /*02e0*/  ISETP.NE.OR P0, PT, R0, 0x3, !P2 ;  /* 0x000000030000780c */ /* 0x000fe40005705670 */
[----:B------:R-:W-:-:S04]  /*02f0*/  ISETP.EQ.OR.EX P5, PT, R3, RZ, !P3, P4 ;  /* 0x000000ff0300720c */ /* 0x000fc80005fa2740 */
[----:B------:R-:W-:Y:S01]  /*0300*/  P2R R82, PR, RZ, 0x20 ;  /* 0x00000020ff527803 */ /* 0x000fe20000000000 */
[----:B------:R-:W-:Y:S05]  /*0310*/  @P1 BRA `(.L_x_5) ;  /* 0x0000000000201947 */ /* 0x000fea0003800000 */
[----:B------:R-:W1:Y:S02]  /*0320*/  LDCU.64 UR4, c[0x0][0x348] ;  /* 0x00006900ff0477ac */ /* 0x000e640008000a00 */
[----:B-1----:R-:W-:Y:S02]  /*0330*/  UIADD3 UR8, UP1, UPT, UR4, 0x80, URZ ;  /* 0x0000008004087890 */ /* 0x002fe4000ff3e0ff */
[----:B------:R-:W-:Y:S02]  /*0340*/  UIADD3 UR4, UP0, UPT, UR4, 0x180, URZ ;  /* 0x0000018004047890 */ /* 0x000fe4000ff1e0ff */
[----:B------:R-:W-:Y:S02]  /*0350*/  UIADD3.X UR9, UPT, UPT, URZ, UR5, URZ, UP1, !UPT ;  /* 0x00000005ff097290 */ /* 0x000fe40008ffe4ff */
[----:B------:R-:W-:-:S07]  /*0360*/  UIADD3.X UR5, UPT, UPT, URZ, UR5, URZ, UP0, !UPT ;  /* 0x00000005ff057290 */ /* 0x000fce00087fe4ff */
[----:B------:R1:W-:Y:S02]  /*0370*/  UTMACCTL.PF [UR8] ;  /* 0x00000000080079b9 */ /* 0x0003e40008040000 */
[----:B------:R1:W-:Y:S02]  /*0380*/  UTMACCTL.PF [UR4] ;  /* 0x00000000040079b9 */ /* 0x0003e40008040000 */
[----:B-1----:R-:W-:Y:S01]  /*0390*/  NOP ;  /* 0x0000000000007918 */ /* 0x002fe20000000000 */
.L_x_5:
[----:B------:R-:W-:Y:S05]  /*03a0*/  BSYNC.RECONVERGENT B0 ;  /* 0x0000000000007941 */ /* 0x000fea0003800200 */
.L_x_4:
[----:B------:R-:W-:Y:S04]  /*03b0*/  BSSY.RECONVERGENT B0, `(.L_x_6) ;  /* 0x000000a000007945 */ /* 0x000fe80003800200 */
        /* <DEDUP_REMOVED lines=9> */
.L_x_7:
[----:B------:R-:W-:Y:S05]  /*0450*/  BSYNC.RECONVERGENT B0 ;  /* 0x0000000000007941 */ /* 0x000fea0003800200 */
.L_x_6:
[----:B------:R-:W-:Y:S01]  /*0460*/  UPLOP3.LUT UP1, UPT, UPT, UPT, UPT, 0x80, 0x8 ;  /* 0x000000000008789c */ /* 0x000fe20003f2f070 */
[----:B------:R-:W-:Y:S10]  /*0470*/  @!P5 BRA `(.L_x_8) ;  /* 0x000000000024d947 */ /* 0x000ff40003800000 */
[----:B------:R-:W-:Y:S01]  /*0480*/  ISETP.NE.U32.AND P1, PT, R2, RZ, PT ;  /* 0x000000ff0200720c */ /* 0x000fe20003f25070 */
[----:B------:R-:W-:Y:S01]  /*0490*/  USEL UR4, URZ, 0xffffffff, UP4 ;  /* 0xffffffffff047887 */ /* 0x000fe2000a000000 */
[----:B-----5:R-:W-:Y:S02]  /*04a0*/  FSETP.NEU.AND P0, PT, R35, RZ, PT ;  /* 0x000000ff2300720b */ /* 0x020fe40003f0d000 */
[----:B------:R-:W-:-:S11]  /*04b0*/  ISETP.NE.AND.EX P1, PT, R3, RZ, PT, P1 ;  /* 0x000000ff0300720c */ /* 0x000fd60003f25310 */
[----:B------:R-:W-:Y:S02]  /*04c0*/  VOTEU.ANY UP0, P0 ;  /* 0x0000000000ff7886 */ /* 0x000fe40000000100 */
[----:B------:R-:W-:-:S05]  /*04d0*/  VOTEU.ANY UP1, P1 ;  /* 0x0000000000ff7886 */ /* 0x000fca0000820100 */
[----:B------:R-:W-:-:S04]  /*04e0*/  @!UP1 USEL UR4, URZ, 0xffffffff, UP0 ;  /* 0xffffffffff049887 */ /* 0x000fc80008000000 */
[----:B------:R-:W-:-:S04]  /*04f0*/  ULOP3.LUT UR4, UR4, 0x1, URZ, 0xc0, !UPT ;  /* 0x0000000104047892 */ /* 0x000fc8000f8ec0ff */
[----:B------:R-:W-:-:S11]  /*0500*/  UISETP.NE.U32.AND UP1, UPT, UR4, 0x1, UPT ;  /* 0x000000010400788c */ /* 0x000fd6000bf25070 */
.L_x_8:
[----:B------:R-:W1:Y:S01]  /*0510*/  SHFL.IDX PT, R2, R81, RZ, 0x1f ;  /* 0x00001fff51027589 */ /* 0x000e6200000e0000 */
[----:B------:R-:W-:-:S04]  /*0520*/  UISETP.NE.AND UP0, UPT, UR6, 0x2, UPT ;  /* 0x000000020600788c */ /* 0x000fc8000bf05270 */
[----:B------:R-:W-:Y:S01]  /*0530*/  USEL UR15, URZ, 0x1, UP0 ;  /* 0x00000001ff0f7887 */ /* 0x000fe20008000000 */
[----:B-1----:R-:W-:-:S13]  /*0540*/  ISETP.NE.AND P0, PT, R2, RZ, PT ;  /* 0x000000ff0200720c */ /* 0x002fda0003f05270 */
[----:B------:R-:W-:Y:S05]  /*0550*/  @P0 BRA `(.L_x_9) ;  /* 0x0000000000940947 */ /* 0x000fea0003800000 */
[----:B------:R-:W-:Y:S01]  /*0560*/  ELECT P0, URZ, PT ;  /* 0x0000000000ff782f */ /* 0x000fe20003800000 */
[----:B------:R-:W-:-:S12]  /*0570*/  BSSY.RECONVERGENT B0, `(.L_x_9) ;  /* 0x0000023000007945 */ /* 0x000fd80003800200 */
[----:B------:R-:W-:Y:S05]  /*0580*/  @!P0 BRA `(.L_x_10) ;  /* 0x0000000000848947 */ /* 0x000fea0003800000 */
[----:B------:R-:W1:Y:S01]  /*0590*/  S2UR UR5, SR_CgaCtaId ;  /* 0x00000000000579c3 */ /* 0x000e620000008800 */
[----:B------:R-:W-:Y:S01]  /*05a0*/  UMOV UR7, 0x400 ;  /* 0x0000040000077882 */ /* 0x000fe20000000000 */
[----:B------:R-:W-:Y:S02]  /*05b0*/  UMOV UR4, 0x1 ;  /* 0x0000000100047882 */ /* 0x000fe40000000000 */
[----:B------:R-:W-:-:S04]  /*05c0*/  UIADD3 UR8, UPT, UPT, -UR4, 0x100000, URZ ;  /* 0x0010000004087890 */ /* 0x000fc8000fffe1ff */
[----:B------:R-:W-:Y:S02]  /*05d0*/  USHF.L.U32 UR9, UR8, 0xb, URZ ;  /* 0x0000000b08097899 */ /* 0x000fe400080006ff */
[----:B------:R-:W-:Y:S02]  /*05e0*/  USHF.L.U32 UR8, UR8, 0x1, URZ ;  /* 0x0000000108087899 */ /* 0x000fe400080006ff */
[----:B-1----:R-:W-:Y:S01]  /*05f0*/  ULEA UR5, UR5, UR7, 0x18 ;  /* 0x0000000705057291 */ /* 0x002fe2000f8ec0ff */
[----:B------:R-:W1:Y:S11]  /*0600*/  FENCE.VIEW.ASYNC.S ;  /* 0x00000000000073c6 */ /* 0x000e760000000000 */
[----:B-1----:R1:W2:Y:S01]  /*0610*/  SYNCS.EXCH.64 URZ, [UR5], UR8 ;  /* 0x0000000805ff75b2 */ /* 0x0022a20008000100 */
[----:B------:R1:W3:Y:S01]  /*0620*/  SYNCS.EXCH.64 URZ, [UR5+0x60], UR8 ;  /* 0x0000600805ff75b2 */ /* 0x0002e20008000100 */
[----:B------:R1:W4:Y:S01]  /*0630*/  SYNCS.EXCH.64 URZ, [UR5+0x8], UR8 ;  /* 0x0000080805ff75b2 */ /* 0x0003220008000100 */
[----:B------:R1:W1:Y:S01]  /*0640*/  SYNCS.EXCH.64 URZ, [UR5+0x68], UR8 ;  /* 0x0000680805ff75b2 */ /* 0x0002620008000100 */
        /* <DEDUP_REMOVED lines=20> */
[----:B--2---:R-:W-:Y:S01]  /*0790*/  NOP ;  /* 0x0000000000007918 */ /* 0x004fe20000000000 */
.L_x_10:
[----:B-1----:R-:W-:Y:S05]  /*07a0*/  BSYNC.RECONVERGENT B0 ;  /* 0x0000000000007941 */ /* 0x002fea0003800200 */
.L_x_9:
[----:B------:R-:W1:Y:S01]  /*07b0*/  SHFL.IDX PT, R2, R81, RZ, 0x1f ;  /* 0x00001fff51027589 */ /* 0x000e6200000e0000 */
[----:B------:R-:W-:Y:S01]  /*07c0*/  NOP ;  /* 0x0000000000007918 */ /* 0x000fe20000000000 */
[----:B-1----:R-:W-:-:S13]  /*07d0*/  ISETP.NE.AND P0, PT, R2, 0x1, PT ;  /* 0x000000010200780c */ /* 0x002fda0003f05270 */
[----:B------:R-:W-:Y:S05]  /*07e0*/  @P0 BRA `(.L_x_11) ;  /* 0x0000000000500947 */ /* 0x000fea0003800000 */
[----:B------:R-:W1:Y:S01]  /*07f0*/  S2UR UR7, SR_CgaCtaId ;  /* 0x00000000000779c3 */ /* 0x000e620000008800 */
[----:B------:R-:W-:Y:S01]  /*0800*/  UMOV UR8, 0x400 ;  /* 0x0000040000087882 */ /* 0x000fe20000000000 */
[----:B------:R-:W-:Y:S01]  /*0810*/  UMOV UR5, 0x20 ;  /* 0x0000002000057882 */ /* 0x000fe20000000000 */
[----:B------:R-:W-:Y:S01]  /*0820*/  UMOV UR4, 0x80 ;  /* 0x0000008000047882 */ /* 0x000fe20000000000 */
[----:B------:R-:W-:Y:S01]  /*0830*/  ELECT P0, URZ, PT ;  /* 0x0000000000ff782f */ /* 0x000fe20003800000 */
[----:B-1----:R-:W-:Y:S02]  /*0840*/  ULEA UR7, UR7, UR8, 0x18 ;  /* 0x0000000807077291 */ /* 0x002fe4000f8ec0ff */
[----:B------:R-:W-:-:S04]  /*0850*/  UIADD3 UR8, UPT, UPT, -UR5, 0x100000, URZ ;  /* 0x0010000005087890 */ /* 0x000fc8000fffe1ff */
[----:B------:R-:W-:Y:S02]  /*0860*/  USHF.L.U32 UR9, UR8, 0xb, URZ ;  /* 0x0000000b08097899 */ /* 0x000fe400080006ff */
[----:B------:R-:W-:Y:S02]  /*0870*/  USHF.L.U32 UR8, UR8, 0x1, URZ ;  /* 0x0000000108087899 */ /* 0x000fe400080006ff */
[----:B------:R-:W-:-:S04]  /*0880*/  UIADD3 UR4, UPT, UPT, -UR4, 0x100000, URZ ;  /* 0x0010000004047890 */ /* 0x000fc8000fffe1ff */
[----:B------:R-:W-:Y:S02]  /*0890*/  USHF.L.U32 UR5, UR4, 0xb, URZ ;  /* 0x0000000b04057899 */ /* 0x000fe400080006ff */
[----:B------:R-:W-:Y:S01]  /*08a0*/  USHF.L.U32 UR4, UR4, 0x1, URZ ;  /* 0x0000000104047899 */ /* 0x000fe200080006ff */
[----:B------:R-:W1:Y:S03]  /*08b0*/  FENCE.VIEW.ASYNC.S ;  /* 0x00000000000073c6 */ /* 0x000e660000000000 */
[----:B-1----:R1:W2:Y:S08]  /*08c0*/  SYNCS.EXCH.64 URZ, [UR7+0xc0], UR8 ;  /* 0x0000c00807ff75b2 */ /* 0x0022b00008000100 */
[----:B------:R1:W1:Y:S01]  /*08d0*/  SYNCS.EXCH.64 URZ, [UR7+0xd8], UR4 ;  /* 0x0000d80407ff75b2 */ /* 0x0002620008000100 */
[----:B------:R1:W1:Y:S01]  /*08e0*/  SYNCS.EXCH.64 URZ, [UR7+0xc8], UR8 ;  /* 0x0000c80807ff75b2 */ /* 0x0002620008000100 */
[----:B------:R1:W1:Y:S01]  /*08f0*/  SYNCS.EXCH.64 URZ, [UR7+0xe0], UR4 ;  /* 0x0000e00407ff75b2 */ /* 0x0002620008000100 */
[----:B------:R1:W1:Y:S01]  /*0900*/  SYNCS.EXCH.64 URZ, [UR7+0xd0], UR8 ;  /* 0x0000d00807ff75b2 */ /* 0x0002620008000100 */
[----:B------:R1:W1:Y:S01]  /*0910*/  SYNCS.EXCH.64 URZ, [UR7+0xe8], UR4 ;  /* 0x0000e80407ff75b2 */ /* 0x0002620008000100 */
[----:B------:R-:W-:Y:S01]  /*0920*/  NOP ;  /* 0x0000000000007918 */ /* 0x000fe20000000000 */
.L_x_11:
[----:B------:R-:W3:Y:S01]  /*0930*/  SHFL.IDX PT, R2, R81, RZ, 0x1f ;  /* 0x00001fff51027589 */ /* 0x000ee200000e0000 */
[----:B------:R-:W-:Y:S01]  /*0940*/  NOP ;  /* 0x0000000000007918 */ /* 0x000fe20000000000 */
[----:B---3--:R-:W-:-:S13]  /*0950*/  ISETP.NE.AND P0, PT, R2, 0x3, PT ;  /* 0x000000030200780c */ /* 0x008fda0003f05270 */
[----:B------:R-:W-:Y:S05]  /*0960*/  @P0 BRA `(.L_x_12) ;  /* 0x0000000000300947 */ /* 0x000fea0003800000 */
[----:B-1----:R-:W1:Y:S01]  /*0970*/  S2UR UR5, SR_CgaCtaId ;  /* 0x00000000000579c3 */ /* 0x002e620000008800 */
[----:B------:R-:W-:Y:S01]  /*0980*/  UMOV UR7, 0x400 ;  /* 0x0000040000077882 */ /* 0x000fe20000000000 */
[----:B------:R-:W-:Y:S01]  /*0990*/  UMOV UR4, 0x20 ;  /* 0x0000002000047882 */ /* 0x000fe20000000000 */
[----:B------:R-:W-:Y:S01]  /*09a0*/  ELECT P0, URZ, PT ;  /* 0x0000000000ff782f */ /* 0x000fe20003800000 */
[----:B------:R-:W-:-:S04]  /*09b0*/  UIADD3 UR8, UPT, UPT, -UR4, 0x100000, URZ ;  /* 0x0010000004087890 */ /* 0x000fc8000fffe1ff */
[----:B------:R-:W-:Y:S02]  /*09c0*/  USHF.L.U32 UR9, UR8, 0xb, URZ ;  /* 0x0000000b08097899 */ /* 0x000fe400080006ff */
[----:B------:R-:W-:Y:S02]  /*09d0*/  USHF.L.U32 UR8, UR8, 0x1, URZ ;  /* 0x0000000108087899 */ /* 0x000fe400080006ff */
[----:B-1----:R-:W-:Y:S01]  /*09e0*/  ULEA UR5, UR5, UR7, 0x18 ;  /* 0x0000000705057291 */ /* 0x002fe2000f8ec0ff */
[----:B------:R-:W1:Y:S11]  /*09f0*/  FENCE.VIEW.ASYNC.S ;  /* 0x00000000000073c6 */ /* 0x000e760000000000 */
[----:B-1----:R3:W1:Y:S01]  /*0a00*/  SYNCS.EXCH.64 URZ, [UR5+0xf0], UR8 ;  /* 0x0000f00805ff75b2 */ /* 0x0026620008000100 */
[----:B------:R3:W1:Y:S02]  /*0a10*/  SYNCS.EXCH.64 URZ, [UR5+0xf8], UR8 ;  /* 0x0000f80805ff75b2 */ /* 0x0006640008000100 */
[----:B---3--:R-:W-:Y:S01]  /*0a20*/  NOP ;  /* 0x0000000000007918 */ /* 0x008fe20000000000 */
.L_x_12:
[----:B------:R-:W3:Y:S01]  /*0a30*/  SHFL.IDX PT, R2, R81, RZ, 0x1f ;  /* 0x00001fff51027589 */ /* 0x000ee200000e0000 */
[----:B------:R-:W-:Y:S01]  /*0a40*/  NOP ;  /* 0x0000000000007918 */ /* 0x000fe20000000000 */
[----:B---3--:R-:W-:-:S13]  /*0a50*/  ISETP.NE.AND P0, PT, R2, 0x4, PT ;  /* 0x000000040200780c */ /* 0x008fda0003f05270 */
[----:B------:R-:W-:Y:S05]  /*0a60*/  @P0 BRA `(.L_x_13) ;  /* 0x0000000000440947 */ /* 0x000fea0003800000 */
[----:B-1----:R-:W1:Y:S01]  /*0a70*/  S2UR UR5, SR_CgaCtaId ;  /* 0x00000000000579c3 */ /* 0x002e620000008800 */
[----:B------:R-:W-:Y:S01]  /*0a80*/  UMOV UR8, 0x100 ;  /* 0x0000010000087882 */ /* 0x000fe20000000000 */
[----:B------:R-:W-:Y:S01]  /*0a90*/  UMOV UR7, 0x400 ;  /* 0x0000040000077882 */ /* 0x000fe20000000000 */
[----:B------:R-:W-:Y:S01]  /*0aa0*/  USEL UR8, UR8, 0xe0, UP1 ;  /* 0x000000e008087887 */ /* 0x000fe20008800000 */
[----:B------:R-:W-:Y:S01]  /*0ab0*/  UMOV UR4, 0x1 ;  /* 0x0000000100047882 */ /* 0x000fe20000000000 */
[----:B------:R-:W-:Y:S01]  /*0ac0*/  ELECT P0, URZ, PT ;  /* 0x0000000000ff782f */ /* 0x000fe20003800000 */
[----:B------:R-:W-:-:S04]  /*0ad0*/  UIADD3 UR10, UPT, UPT, -UR4, 0x100000, URZ ;  /* 0x00100000040a7890 */ /* 0x000fc8000fffe1ff */
[----:B------:R-:W-:Y:S02]  /*0ae0*/  USHF.L.U32 UR11, UR10, 0xb, URZ ;  /* 0x0000000b0a0b7899 */ /* 0x000fe400080006ff */
[----:B------:R-:W-:Y:S02]  /*0af0*/  USHF.L.U32 UR10, UR10, 0x1, URZ ;  /* 0x000000010a0a7899 */ /* 0x000fe400080006ff */
        /* <DEDUP_REMOVED lines=8> */
.L_x_13:
[----:B------:R-:W3:Y:S01]  /*0b80*/  SHFL.IDX PT, R2, R81, RZ, 0x1f ;  /* 0x00001fff51027589 */ /* 0x000ee200000e0000 */
[----:B------:R-:W-:Y:S01]  /*0b90*/  NOP ;  /* 0x0000000000007918 */ /* 0x000fe20000000000 */
[----:B---3--:R-:W-:-:S13]  /*0ba0*/  ISETP.NE.AND P0, PT, R2, 0x5, PT ;  /* 0x000000050200780c */ /* 0x008fda0003f05270 */
[----:B------:R-:W-:Y:S05]  /*0bb0*/  @P0 BRA `(.L_x_14) ;  /* 0x0000000000480947 */ /* 0x000fea0003800000 */
[----:B-1----:R-:W1:Y:S01]  /*0bc0*/  S2UR UR7, SR_CgaCtaId ;  /* 0x00000000000779c3 */ /* 0x002e620000008800 */
        /* <DEDUP_REMOVED lines=12> */
[----:B-1----:R3:W1:Y:S08]  /*0c90*/  SYNCS.EXCH.64 URZ, [UR7+0x110], UR8 ;  /* 0x0001100807ff75b2 */ /* 0x0026700008000100 */
[----:B------:R3:W1:Y:S01]  /*0ca0*/  SYNCS.EXCH.64 URZ, [UR7+0x120], UR4 ;  /* 0x0001200407ff75b2 */ /* 0x0006620008000100 */
[----:B------:R3:W1:Y:S01]  /*0cb0*/  SYNCS.EXCH.64 URZ, [UR7+0x118], UR8 ;  /* 0x0001180807ff75b2 */ /* 0x0006620008000100 */
[----:B------:R3:W1:Y:S02]  /*0cc0*/  SYNCS.EXCH.64 URZ, [UR7+0x128], UR4 ;  /* 0x0001280407ff75b2 */ /* 0x0006640008000100 */
[----:B---3--:R-:W-:Y:S01]  /*0cd0*/  NOP ;  /* 0x0000000000007918 */ /* 0x008fe20000000000 */
.L_x_14:
[----:B-1----:R-:W1:Y:S01]  /*0ce0*/  S2UR UR8, SR_CTAID.X ;  /* 0x00000000000879c3 */ /* 0x002e620000002500 */
[----:B------:R-:W-:-:S05]  /*0cf0*/  CS2R.32 R72, SR_CgaSize ;  /* 0x0000000000487805 */ /* 0x000fca0000008a00 */
[----:B------:R-:W-:-:S05]  /*0d00*/  IMAD R72, R72, -0xa0, RZ ;  /* 0xffffff6048487824 */ /* 0x000fca00078e02ff */
[----:B------:R-:W-:-:S14]  /*0d10*/  R2UR UR7, R72 ;  /* 0x00000000480772ca */ /* 0x000fdc00000e0000 */
[----:B------:R-:W3:Y:S01]  /*0d20*/  LDCU UR7, c[0x0][UR7+0x2b0] ;  /* 0x00005600070777ac */ /* 0x000ee20008000800 */
[----:B------:R-:W1:Y:S01]  /*0d30*/  S2R R19, SR_CTAID.Z ;  /* 0x0000000000137919 */ /* 0x000e620000002700 */
[----:B------:R-:W-:Y:S01]  /*0d40*/  NOP ;  /* 0x0000000000007918 */ /* 0x000fe20000000000 */
[----:B------:R-:W-:-:S05]  /*0d50*/  CS2R.32 R72, SR_CgaSize ;  /* 0x0000000000487805 */ /* 0x000fca0000008a00 */
[----:B------:R-:W-:-:S05]  /*0d60*/  IMAD R72, R72, -0xa0, RZ ;  /* 0xffffff6048487824 */ /* 0x000fca00078e02ff */
[----:B------:R-:W-:-:S14]  /*0d70*/  R2UR UR4, R72 ;  /* 0x00000000480472ca */ /* 0x000fdc00000e0000 */
[----:B------:R-:W2:Y:S01]  /*0d80*/  LDCU UR4, c[0x0][UR4+0x2b4] ;  /* 0x00005680040477ac */ /* 0x000ea20008000800 */
[----:B------:R-:W4:Y:S08]  /*0d90*/  S2UR UR5, SR_CTAID.Y ;  /* 0x00000000000579c3 */ /* 0x000f300000002600 */
[----:B------:R-:W2:Y:S01]  /*0da0*/  LDC R9, c[0x0][0xb24] ;  /* 0x0002c900ff097b82 */ /* 0x000ea20000000800 */
[----:B-1----:R-:W-:-:S02]  /*0db0*/  I2FP.F32.U32 R4, UR8 ;  /* 0x0000000800047c45 */ /* 0x002fc40008201000 */
[----:B------:R-:W-:-:S05]  /*0dc0*/  CS2R.32 R5, SR_CgaSize ;  /* 0x0000000000057805 */ /* 0x000fca0000008a00 */
[----:B------:R-:W-:-:S06]  /*0dd0*/  IMAD R5, R5, -0xa0, RZ ;  /* 0xffffff6005057824 */ /* 0x000fcc00078e02ff */
[----:B------:R-:W1:Y:S01]  /*0de0*/  LDC R5, c[0x0][R5+0x2a0] ;  /* 0x0000a80005057b82 */ /* 0x000e620000000800 */
[----:B------:R-:W-:Y:S01]  /*0df0*/  MOV R41, UR8 ;  /* 0x0000000800297c02 */ /* 0x000fe20008000f00 */
[----:B---3--:R-:W-:Y:S01]  /*0e00*/  FMUL R4, R4, UR7 ;  /* 0x0000000704047c20 */ /* 0x008fe20008400000 */
[----:B----4-:R-:W-:Y:S02]  /*0e10*/  I2FP.F32.U32 R2, UR5 ;  /* 0x0000000500027c45 */ /* 0x010fe40008201000 */
[----:B------:R-:W-:-:S05]  /*0e20*/  CS2R.32 R3, SR_CgaSize ;  /* 0x0000000000037805 */ /* 0x000fca0000008a00 */
[----:B------:R-:W-:-:S06]  /*0e30*/  IMAD R3, R3, -0xa0, RZ ;  /* 0xffffff6003037824 */ /* 0x000fcc00078e02ff */
[----:B------:R-:W3:Y:S01]  /*0e40*/  LDC R3, c[0x0][R3+0x2a4] ;  /* 0x0000a90003037b82 */ /* 0x000ee20000000800 */
[----:B------:R-:W4:Y:S01]  /*0e50*/  F2I.U32.TRUNC.NTZ R72, R4 ;  /* 0x0000000400487305 */ /* 0x000f22000020f000 */
[----:B------:R-:W-:Y:S01]  /*0e60*/  MOV R18, UR5 ;  /* 0x0000000500127c02 */ /* 0x000fe20008000f00 */
[----:B--2---:R-:W-:-:S05]  /*0e70*/  FMUL R2, R2, UR4 ;  /* 0x0000000402027c20 */ /* 0x004fca0008400000 */
[----:B------:R-:W-:Y:S01]  /*0e80*/  BAR.SYNC.DEFER_BLOCKING 0x0 ;  /* 0x0000000000007b1d */ /* 0x000fe20000010000 */
[----:B------:R-:W-:-:S05]  /*0e90*/  ISETP.GE.AND P0, PT, R9, 0x1, PT ;  /* 0x000000010900780c */ /* 0x000fca0003f06270 */
[----:B------:R-:W2:Y:S01]  /*0ea0*/  F2I.U32.TRUNC.NTZ R70, R2 ;  /* 0x0000000200467305 */ /* 0x000ea2000020f000 */
[----:B----4-:R-:W-:-:S05]  /*0eb0*/  IADD3 R72, PT, PT, -R72, RZ, RZ ;  /* 0x000000ff48487210 */ /* 0x010fca0007ffe1ff */
[----:B-1----:R-:W-:Y:S01]  /*0ec0*/  IMAD R72, R5, R72, UR8 ;  /* 0x0000000805487e24 */ /* 0x002fe2000f8e0248 */
[----:B--2---:R-:W-:-:S05]  /*0ed0*/  IADD3 R70, PT, PT, -R70, RZ, RZ ;  /* 0x000000ff46467210 */ /* 0x004fca0007ffe1ff */
[----:B---3--:R-:W-:Y:S01]  /*0ee0*/  IMAD R70, R3, R70, UR5 ;  /* 0x0000000503467e24 */ /* 0x008fe2000f8e0246 */
[----:B------:R-:W-:Y:S06]  /*0ef0*/  @!P0 BRA `(.L_x_15) ;  /* 0x0000000000b88947 */ /* 0x000fec0003800000 */
[----:B------:R-:W1:Y:S01]  /*0f00*/  LDC.64 R4, c[0x0][0xb18] ;  /* 0x0002c600ff047b82 */ /* 0x000e620000000a00 */
[----:B------:R-:W-:-:S07]  /*0f10*/  ISETP.NE.AND P0, PT, R9, 0x1, PT ;  /* 0x000000010900780c */ /* 0x000fce0003f05270 */
[----:B------:R-:W2:Y:S08]  /*0f20*/  LDC R10, c[0x0][0xb0c] ;  /* 0x0002c300ff0a7b82 */ /* 0x000eb00000000800 */
[----:B------:R-:W3:Y:S08]  /*0f30*/  LDC R11, c[0x0][0x370] ;  /* 0x0000dc00ff0b7b82 */ /* 0x000ef00000000800 */
[----:B------:R-:W4:Y:S01]  /*0f40*/  LDC R12, c[0x0][0x374] ;  /* 0x0000dd00ff0c7b82 */ /* 0x000f220000000800 */
[----:B-1----:R-:W-:-:S07]  /*0f50*/  ISETP.NE.AND P1, PT, R4, 0x1, PT ;  /* 0x000000010400780c */ /* 0x002fce0003f25270 */
[----:B------:R-:W3:Y:S01]  /*0f60*/  LDC.64 R6, c[0x0][0xb10] ;  /* 0x0002c400ff067b82 */ /* 0x000ee20000000a00 */
[----:B--2---:R-:W-:-:S07]  /*0f70*/  ISETP.NE.AND P3, PT, R10, 0x1, PT ;  /* 0x000000010a00780c */ /* 0x004fce0003f65270 */
[----:B------:R-:W1:Y:S08]  /*0f80*/  LDC R8, c[0x0][0xb20] ;  /* 0x0002c800ff087b82 */ /* 0x000e700000000800 */
[----:B------:R-:W2:Y:S01]  /*0f90*/  LDC.64 R2, c[0x0][0xb28] ;  /* 0x0002ca00ff027b82 */ /* 0x000ea20000000a00 */
[----:B----4-:R-:W-:-:S04]  /*0fa0*/  IMAD.HI.U32 R13, R12, R5, RZ ;  /* 0x000000050c0d7227 */ /* 0x010fc800078e00ff */
[----:B------:R-:W-:-:S04]  /*0fb0*/  IMAD.HI.U32 R5, R18, R5, RZ ;  /* 0x0000000512057227 */ /* 0x000fc800078e00ff */
[----:B---3--:R-:W-:-:S04]  /*0fc0*/  IMAD.HI.U32 R14, R11, R6, RZ ;  /* 0x000000060b0e7227 */ /* 0x008fc800078e00ff */
[C---:B------:R-:W-:Y:S01]  /*0fd0*/  IMAD.HI.U32 R16, R41.reuse, R6, RZ ;  /* 0x0000000629107227 */ /* 0x040fe200078e00ff */
[-C--:B------:R-:W-:Y:S02]  /*0fe0*/  @P3 SHF.R.U32.HI R11, RZ, R7.reuse, R14 ;  /* 0x00000007ff0b3219 */ /* 0x080fe4000001160e */
[-C--:B-1----:R-:W-:Y:S02]  /*0ff0*/  @P1 SHF.R.U32.HI R12, RZ, R8.reuse, R13 ;  /* 0x00000008ff0c1219 */ /* 0x082fe4000001160d */
[----:B------:R-:W-:Y:S02]  /*1000*/  SHF.R.U32.HI R5, RZ, R8, R5 ;  /* 0x00000008ff057219 */ /* 0x000fe40000011605 */
[----:B------:R-:W-:Y:S02]  /*1010*/  SHF.R.U32.HI R16, RZ, R7, R16 ;  /* 0x00000007ff107219 */ /* 0x000fe40000011610 */
[----:B------:R-:W-:Y:S01]  /*1020*/  SEL R5, R18, R5, !P1 ;  /* 0x0000000512057207 */ /* 0x000fe20004800000 */
[----:B--2---:R-:W-:Y:S01]  /*1030*/  IMAD.HI.U32 R14, R12, R2, RZ ;  /* 0x000000020c0e7227 */ /* 0x004fe200078e00ff */
[----:B------:R-:W-:-:S02]  /*1040*/  SEL R7, R41, R16, !P3 ;  /* 0x0000001029077207 */ /* 0x000fc40005800000 */
[----:B------:R-:W-:Y:S01]  /*1050*/  IADD3 R13, PT, PT, -R5, RZ, RZ ;  /* 0x000000ff050d7210 */ /* 0x000fe20007ffe1ff */
[----:B------:R-:W-:Y:S01]  /*1060*/  IMAD.HI.U32 R6, R11, R2, RZ ;  /* 0x000000020b067227 */ /* 0x000fe200078e00ff */
[----:B------:R-:W-:-:S03]  /*1070*/  @P0 SHF.R.U32.HI R12, RZ, R3, R14 ;  /* 0x00000003ff0c0219 */ /* 0x000fc6000001160e */
[----:B------:R-:W-:Y:S01]  /*1080*/  IMAD R13, R4, R13, R18 ;  /* 0x0000000d040d7224 */ /* 0x000fe200078e0212 */
[----:B------:R-:W-:Y:S01]  /*1090*/  @P0 SHF.R.U32.HI R11, RZ, R3, R6 ;  /* 0x00000003ff0b0219 */ /* 0x000fe20000011606 */
[----:B------:R-:W-:-:S04]  /*10a0*/  IMAD R12, R12, R9, RZ ;  /* 0x000000090c0c7224 */ /* 0x000fc800078e02ff */
[----:B------:R-:W-:Y:S01]  /*10b0*/  IMAD R6, R11, R9, RZ ;  /* 0x000000090b067224 */ /* 0x000fe200078e02ff */
[----:B------:R-:W-:-:S04]  /*10c0*/  ISETP.GE.AND P1, PT, R5, R12, PT ;  /* 0x0000000c0500720c */ /* 0x000fc80003f26270 */
[----:B------:R-:W-:Y:S01]  /*10d0*/  ISETP.GE.OR P1, PT, R7, R6, P1 ;  /* 0x000000060700720c */ /* 0x000fe20000f26670 */
[----:B------:R-:W-:-:S05]  /*10e0*/  IMAD.HI.U32 R6, R5, R2, RZ ;  /* 0x0000000205067227 */ /* 0x000fca00078e00ff */
[----:B------:R-:W-:-:S04]  /*10f0*/  SHF.R.U32.HI R6, RZ, R3, R6 ;  /* 0x00000003ff067219 */ /* 0x000fc80000011606 */
[----:B------:R-:W-:-:S03]  /*1100*/  SEL R6, R5, R6, !P0 ;  /* 0x0000000605067207 */ /* 0x000fc60004000000 */
[----:B------:R-:W-:Y:S01]  /*1110*/  @!P1 IMAD.HI.U32 R8, R7, R2, RZ ;  /* 0x0000000207089227 */ /* 0x000fe200078e00ff */
[----:B------:R-:W-:-:S04]  /*1120*/  IADD3 R2, PT, PT, -R6, RZ, RZ ;  /* 0x000000ff06027210 */ /* 0x000fc80007ffe1ff */
[----:B------:R-:W-:Y:S01]  /*1130*/  @!P1 SHF.R.U32.HI R8, RZ, R3, R8 ;  /* 0x00000003ff089219 */ /* 0x000fe20000011608 */
[----:B------:R-:W-:-:S03]  /*1140*/  IMAD R2, R9, R2, R5 ;  /* 0x0000000209027224 */ /* 0x000fc600078e0205 */
[----:B------:R-:W-:-:S05]  /*1150*/  @!P1 SEL R3, R7, R8, !P0 ;  /* 0x0000000807039207 */ /* 0x000fca0004000000 */
[--C-:B------:R-:W-:Y:S02]  /*1160*/  @!P1 IMAD.IADD R6, R6, 0x1, -R3.reuse ;  /* 0x0000000106069824 */ /* 0x100fe400078e0a03 */
[----:B------:R-:W-:Y:S01]  /*1170*/  @!P1 IMAD R3, R2, R11, R3 ;  /* 0x0000000b02039224 */ /* 0x000fe200078e0203 */
[----:B------:R-:W-:Y:S01]  /*1180*/  IADD3 R2, PT, PT, -R7, RZ, RZ ;  /* 0x000000ff07027210 */ /* 0x000fe20007ffe1ff */
[----:B------:R-:W-:Y:S02]  /*1190*/  @!P1 IMAD R5, R6, R9, R7 ;  /* 0x0000000906059224 */ /* 0x000fe400078e0207 */
[----:B------:R-:W-:Y:S02]  /*11a0*/  @!P1 IMAD.MOV.U32 R7, RZ, RZ, R3 ;  /* 0x000000ffff079224 */ /* 0x000fe400078e0003 */
[----:B------:R-:W-:Y:S02]  /*11b0*/  IMAD R2, R10, R2, R41 ;  /* 0x000000020a027224 */ /* 0x000fe400078e0229 */
[----:B------:R-:W-:-:S02]  /*11c0*/  IMAD R18, R5, R4, R13 ;  /* 0x0000000405127224 */ /* 0x000fc400078e020d */
[----:B------:R-:W-:Y:S02]  /*11d0*/  IMAD R41, R7, R10, R2 ;  /* 0x0000000a07297224 */ /* 0x000fe400078e0202 */
.L_x_15:
[----:B------:R-:W1:Y:S01]  /*11e0*/  LDCU UR4, c[0x0][0xb30] ;  /* 0x00016600ff0477ac */ /* 0x000e620008000800 */
[----:B------:R-:W2:Y:S08]  /*11f0*/  S2UR UR45, SR_CgaCtaId ;  /* 0x00000000002d79c3 */ /* 0x000eb00000008800 */
[----:B------:R-:W3:Y:S01]  /*1200*/  LDC R26, c[0x0][0xb24] ;  /* 0x0002c900ff1a7b82 */ /* 0x000ee20000000800 */
[----:B-1----:R-:W-:-:S09]  /*1210*/  UISETP.NE.AND UP0, UPT, UR4, 0x1, UPT ;  /* 0x000000010400788c */ /* 0x002fd2000bf05270 */
[----:B--2---:R-:W-:Y:S05]  /*1220*/  BRA.U UP0, `(.L_x_16) ;  /* 0x0000000100407547 */ /* 0x004fea000b800000 */
[----:B------:R-:W1:Y:S08]  /*1230*/  LDC.64 R4, c[0x0][0xb10] ;  /* 0x0002c400ff047b82 */ /* 0x000e700000000a00 */
[----:B------:R-:W2:Y:S08]  /*1240*/  LDC.64 R2, c[0x0][0xb18] ;  /* 0x0002c600ff027b82 */ /* 0x000eb00000000a00 */
[----:B------:R-:W4:Y:S08]  /*1250*/  LDC R6, c[0x0][0xb20] ;  /* 0x0002c800ff067b82 */ /* 0x000f300000000800 */
[----:B------:R-:W3:Y:S01]  /*1260*/  LDC R8, c[0x0][0xb0c] ;  /* 0x0002c300ff087b82 */ /* 0x000ee20000000800 */
[----:B-1----:R-:W-:-:S05]  /*1270*/  IMAD.HI.U32 R4, R41, R4, RZ ;  /* 0x0000000429047227 */ /* 0x002fca00078e00ff */
[----:B------:R-:W-:Y:S01]  /*1280*/  SHF.R.U32.HI R4, RZ, R5, R4 ;  /* 0x00000005ff047219 */ /* 0x000fe20000011604 */
[----:B--2---:R-:W-:Y:S01]  /*1290*/  IMAD.HI.U32 R3, R18, R3, RZ ;  /* 0x0000000312037227 */ /* 0x004fe200078e00ff */
[----:B------:R-:W-:-:S04]  /*12a0*/  ISETP.NE.AND P0, PT, R2, 0x1, PT ;  /* 0x000000010200780c */ /* 0x000fc80003f05270 */
[----:B----4-:R-:W-:-:S04]  /*12b0*/  SHF.R.U32.HI R3, RZ, R6, R3 ;  /* 0x00000006ff037219 */ /* 0x010fc80000011603 */
[----:B------:R-:W-:Y:S02]  /*12c0*/  SEL R3, R18, R3, !P0 ;  /* 0x0000000312037207 */ /* 0x000fe40004000000 */
[----:B---3--:R-:W-:-:S04]  /*12d0*/  ISETP.NE.AND P1, PT, R8, 0x1, PT ;  /* 0x000000010800780c */ /* 0x008fc80003f25270 */
[----:B------:R-:W-:-:S05]  /*12e0*/  SEL R4, R41, R4, !P1 ;  /* 0x0000000429047207 */ /* 0x000fca0004800000 */
[----:B------:R-:W-:Y:S02]  /*12f0*/  IMAD.IADD R5, R3, 0x1, -R4 ;  /* 0x0000000103057824 */ /* 0x000fe400078e0a04 */
[----:B------:R-:W-:Y:S02]  /*1300*/  IMAD.IADD R3, R4, 0x1, -R3 ;  /* 0x0000000104037824 */ /* 0x000fe400078e0a03 */
[----:B------:R-:W-:Y:S02]  /*1310*/  IMAD R41, R5, R8, R41 ;  /* 0x0000000805297224 */ /* 0x000fe400078e0229 */
[----:B------:R-:W-:-:S07]  /*1320*/  IMAD R18, R3, R2, R18 ;  /* 0x0000000203127224 */ /* 0x000fce00078e0212 */
.L_x_16:
[----:B------:R-:W-:Y:S01]  /*1330*/  BAR.SYNC.DEFER_BLOCKING 0x0 ;  /* 0x0000000000007b1d */ /* 0x000fe20000010000 */
[----:B------:R-:W-:Y:S01]  /*1340*/  UISETP.NE.AND UP0, UPT, UR6, 0x2, UPT ;  /* 0x000000020600788c */ /* 0x000fe2000bf05270 */
[----:B------:R-:W-:Y:S02]  /*1350*/  ISETP.NE.OR P0, PT, R0, 0x2, !P2 ;  /* 0x000000020000780c */ /* 0x000fe40005705670 */
[----:B------:R-:W-:-:S06]  /*1360*/  LOP3.LUT R2, R80, 0x1f, RZ, 0xc0, !PT ;  /* 0x0000001f50027812 */ /* 0x000fcc00078ec0ff */
[----:B------:R-:W-:Y:S05]  /*1370*/  BRA.U UP0, `(.L_x_17) ;  /* 0x0000001900e47547 */ /* 0x000fea000b800000 */
[----:B------:R-:W1:Y:S01]  /*1380*/  LDCU UR6, c[0x0][0x388] ;  /* 0x00007100ff0677ac */ /* 0x000e620008000800 */
[----:B------:R-:W2:Y:S01]  /*1390*/  LDC R11, c[0x0][0x370] ;  /* 0x0000dc00ff0b7b82 */ /* 0x000ea20000000800 */
[----:B------:R-:W-:Y:S01]  /*13a0*/  PLOP3.LUT P1, PT, PT, PT, UP1, 0x80, 0x8 ;  /* 0x000000000008781c */ /* 0x000fe20003f2f018 */
[----:B------:R-:W-:Y:S01]  /*13b0*/  IMAD.MOV.U32 R10, RZ, RZ, RZ ;  /* 0x000000ffff0a7224 */ /* 0x000fe200078e00ff */
[----:B------:R-:W4:Y:S01]  /*13c0*/  LDCU UR4, c[0x0][0x38c] ;  /* 0x00007180ff0477ac */ /* 0x000f220008000800 */
[----:B------:R-:W-:Y:S02]  /*13d0*/  ISETP.EQ.OR P5, PT, R2, RZ, P0 ;  /* 0x000000ff0200720c */ /* 0x000fe400007a2670 */
[----:B------:R-:W-:Y:S01]  /*13e0*/  PLOP3.LUT P1, PT, P1, PT, PT, 0x8, 0x80 ;  /* 0x000000000080781c */ /* 0x000fe20000f2e170 */
[----:B------:R-:W3:Y:S01]  /*13f0*/  LDCU UR35, c[0x0][0x390] ;  /* 0x00007200ff2377ac */ /* 0x000ee20008000800 */
[----:B------:R-:W2:Y:S01]  /*1400*/  LDC R0, c[0x0][0x374] ;  /* 0x0000dd00ff007b82 */ /* 0x000ea20000000800 */
[----:B------:R-:W2:Y:S01]  /*1410*/  LDCU.64 UR36, c[0x0][0x348] ;  /* 0x00006900ff2477ac */ /* 0x000ea20008000a00 */
[----:B------:R-:W-:Y:S01]  /*1420*/  UMOV UR33, 0x1 ;  /* 0x0000000100217882 */ /* 0x000fe20000000000 */
[----:B------:R-:W-:Y:S01]  /*1430*/  UMOV UR32, URZ ;  /* 0x000000ff00207c82 */ /* 0x000fe20008000000 */
[----:B-1----:R-:W-:Y:S01]  /*1440*/  UIADD3 UR6, UPT, UPT, UR6, 0x1f, URZ ;  /* 0x0000001f06067890 */ /* 0x002fe2000fffe0ff */
[----:B------:R-:W-:Y:S01]  /*1450*/  UMOV UR20, URZ ;  /* 0x000000ff00147c82 */ /* 0x000fe20008000000 */
[----:B------:R-:W-:-:S02]  /*1460*/  UMOV UR31, URZ ;  /* 0x000000ff001f7c82 */ /* 0x000fc40008000000 */
[----:B------:R-:W-:-:S04]  /*1470*/  USHF.R.S32.HI UR5, URZ, 0x1f, UR6 ;  /* 0x0000001fff057899 */ /* 0x000fc80008011406 */
[----:B------:R-:W-:-:S04]  /*1480*/  ULEA.HI UR5, UR5, UR6, URZ, 0x5 ;  /* 0x0000000605057291 */ /* 0x000fc8000f8f28ff */
[----:B------:R-:W-:-:S04]  /*1490*/  USHF.R.S32.HI UR5, URZ, 0x5, UR5 ;  /* 0x00000005ff057899 */ /* 0x000fc80008011405 */
[----:B----4-:R-:W-:-:S04]  /*14a0*/  UIMAD UR4, UR5, UR4, URZ ;  /* 0x00000004050472a4 */ /* 0x010fc8000f8e02ff */
[----:B---3--:R-:W-:-:S04]  /*14b0*/  UIMAD UR35, UR4, UR35, URZ ;  /* 0x00000023042372a4 */ /* 0x008fc8000f8e02ff */
[----:B------:R-:W-:Y:S02]  /*14c0*/  UISETP.NE.AND UP2, UPT, UR35, URZ, UPT ;  /* 0x000000ff2300728c */ /* 0x000fe4000bf45270 */
[----:B------:R-:W-:-:S04]  /*14d0*/  UISETP.LT.U32.AND UP0, UPT, UR35, 0xc, UPT ;  /* 0x0000000c2300788c */ /* 0x000fc8000bf01070 */
[----:B------:R-:W-:-:S04]  /*14e0*/  USEL UR34, UR35, 0xc, UP0 ;  /* 0x0000000c23227887 */ /* 0x000fc80008000000 */
[----:B------:R-:W-:Y:S02]  /*14f0*/  UIADD3 UR23, UPT, UPT, UR34, -0x1, URZ ;  /* 0xffffffff22177890 */ /* 0x000fe4000fffe0ff */
[----:B------:R-:W-:Y:S02]  /*1500*/  @!UP2 UIADD3 UR23, UPT, UPT, UR34, URZ, URZ ;  /* 0x000000ff2217a290 */ /* 0x000fe4000fffe0ff */
[----:B------:R-:W-:Y:S02]  /*1510*/  UIADD3 UR34, UPT, UPT, UR35, -UR34, URZ ;  /* 0x8000002223227290 */ /* 0x000fe4000fffe0ff */
[----:B--2---:R-:W-:-:S12]  /*1520*/  UIADD3 UR23, UPT, UPT, UR23, 0x1, URZ ;  /* 0x0000000117177890 */ /* 0x004fd8000fffe0ff */
.L_x_33:
[----:B------:R-:W1:Y:S01]  /*1530*/  S2UR UR22, SR_CgaCtaId ;  /* 0x00000000001679c3 */ /* 0x000e620000008800 */
[----:B------:R-:W-:Y:S01]  /*1540*/  UMOV UR4, 0x400 ;  /* 0x0000040000047882 */ /* 0x000fe20000000000 */
[----:B------:R-:W-:Y:S01]  /*1550*/  IMAD.U32 R2, RZ, RZ, UR33 ;  /* 0x00000021ff027e24 */ /* 0x000fe2000f8e00ff */
[----:B------:R-:W-:Y:S01]  /*1560*/  UISETP.NE.AND UP0, UPT, UR35, URZ, UPT ;  /* 0x000000ff2300728c */ /* 0x000fe2000bf05270 */
[----:B------:R-:W-:Y:S01]  /*1570*/  R2UR UR27, R18 ;  /* 0x00000000121b72ca */ /* 0x000fe200000e0000 */
[----:B------:R-:W-:Y:S01]  /*1580*/  IMAD.SHL.U32 R41, R41, 0x40, RZ ;  /* 0x0000004029297824 */ /* 0x000fe200078e00ff */
[----:B------:R-:W-:Y:S01]  /*1590*/  UMOV UR30, URZ ;  /* 0x000000ff001e7c82 */ /* 0x000fe20008000000 */
[----:B------:R-:W-:Y:S01]  /*15a0*/  SHF.L.U32 R2, R2, 0x1f, RZ ;  /* 0x0000001f02027819 */ /* 0x000fe200000006ff */
[----:B------:R-:W-:Y:S01]  /*15b0*/  UMOV UR29, URZ ;  /* 0x000000ff001d7c82 */ /* 0x000fe20008000000 */
[----:B------:R-:W-:-:S08]  /*15c0*/  UMOV UR28, URZ ;  /* 0x000000ff001c7c82 */ /* 0x000fd00008000000 */
[----:B------:R-:W-:Y:S02]  /*15d0*/  USHF.L.U32 UR27, UR27, 0x6, URZ ;  /* 0x000000061b1b7899 */ /* 0x000fe400080006ff */
[----:B-1----:R-:W-:-:S04]  /*15e0*/  ULEA UR22, UR22, UR4, 0x18 ;  /* 0x0000000416167291 */ /* 0x002fc8000f8ec0ff */
[----:B------:R-:W-:-:S09]  /*15f0*/  ULEA UR4, UR32, UR22, 0x3 ;  /* 0x0000001620047291 */ /* 0x000fd2000f8e18ff */
[----:B--2---:R1:W2:Y:S01]  /*1600*/  SYNCS.PHASECHK.TRANS64.TRYWAIT P3, [UR4+0x60], R2 ;  /* 0x00006002ff0075a7 */ /* 0x0042a20008061104 */
[----:B---3--:R-:W-:Y:S05]  /*1610*/  BRA.U !UP0, `(.L_x_18) ;  /* 0x0000000508687547 */ /* 0x008fea000b800000 */
[----:B------:R-:W3:Y:S01]  /*1620*/  LDC.64 R8, c[0x0][0x480] ;  /* 0x00012000ff087b82 */ /* 0x000ee20000000a00 */
[----:B------:R-:W4:Y:S01]  /*1630*/  LDCU UR16, c[0x0][0x390] ;  /* 0x00007200ff1077ac */ /* 0x000f220008000800 */
[----:B------:R-:W2:Y:S06]  /*1640*/  LDCU UR17, c[0x0][0x38c] ;  /* 0x00007180ff1177ac */ /* 0x000eac0008000800 */
[----:B------:R-:W4:Y:S01]  /*1650*/  LDC.64 R6, c[0x0][0x488] ;  /* 0x00012200ff067b82 */ /* 0x000f220000000a00 */
[----:B------:R-:W2:Y:S01]  /*1660*/  LDCU.64 UR14, c[0x0][0x4b8] ;  /* 0x00009700ff0e77ac */ /* 0x000ea20008000a00 */
[----:B------:R-:W-:Y:S01]  /*1670*/  UIADD3 UR31, UPT, UPT, UR23, UR20, URZ ;  /* 0x00000014171f7290 */ /* 0x000fe2000fffe0ff */
[----:B------:R-:W-:-:S05]  /*1680*/  UMOV UR30, URZ ;  /* 0x000000ff001e7c82 */ /* 0x000fca0008000000 */
[----:B-1----:R-:W1:Y:S01]  /*1690*/  LDC.64 R2, c[0x0][0x490] ;  /* 0x00012400ff027b82 */ /* 0x002e620000000a00 */
[----:B------:R-:W-:Y:S01]  /*16a0*/  UMOV UR18, UR32 ;  /* 0x0000002000127c82 */ /* 0x000fe20008000000 */
[----:B------:R-:W-:Y:S01]  /*16b0*/  UMOV UR28, URZ ;  /* 0x000000ff001c7c82 */ /* 0x000fe20008000000 */
[----:B------:R-:W-:Y:S01]  /*16c0*/  UMOV UR29, URZ ;  /* 0x000000ff001d7c82 */ /* 0x000fe20008000000 */
[----:B---3--:R-:W-:Y:S01]  /*16d0*/  IMAD.HI.U32 R9, R41, R9, RZ ;  /* 0x0000000929097227 */ /* 0x008fe200078e00ff */
[----:B------:R-:W-:-:S03]  /*16e0*/  ISETP.NE.AND P2, PT, R8, 0x1, PT ;  /* 0x000000010800780c */ /* 0x000fc60003f45270 */
[----:B------:R-:W3:Y:S01]  /*16f0*/  LDC.64 R4, c[0x0][0x4b0] ;  /* 0x00012c00ff047b82 */ /* 0x000ee20000000a00 */
[----:B----4-:R-:W-:-:S04]  /*1700*/  SHF.R.U32.HI R6, RZ, R6, R9 ;  /* 0x00000006ff067219 */ /* 0x010fc80000011609 */
[----:B------:R-:W-:Y:S02]  /*1710*/  SEL R6, R41, R6, !P2 ;  /* 0x0000000629067207 */ /* 0x000fe40005000000 */
[----:B------:R-:W-:Y:S02]  /*1720*/  ISETP.NE.AND P2, PT, R7, 0x1, PT ;  /* 0x000000010700780c */ /* 0x000fe40003f45270 */
[C---:B------:R-:W-:Y:S01]  /*1730*/  R2UR UR4, R6.reuse ;  /* 0x00000000060472ca */ /* 0x040fe200000e0000 */
[----:B-1----:R-:W-:-:S04]  /*1740*/  IMAD.HI.U32 R2, R6, R2, RZ ;  /* 0x0000000206027227 */ /* 0x002fc800078e00ff */
[----:B------:R-:W-:Y:S01]  /*1750*/  IMAD.MOV R12, RZ, RZ, -R6 ;  /* 0x000000ffff0c7224 */ /* 0x000fe200078e0a06 */
[----:B------:R-:W-:-:S03]  /*1760*/  SHF.R.U32.HI R2, RZ, R3, R2 ;  /* 0x00000003ff027219 */ /* 0x000fc60000011602 */
[----:B------:R-:W-:Y:S01]  /*1770*/  IMAD R12, R8, R12, R41 ;  /* 0x0000000c080c7224 */ /* 0x000fe200078e0229 */
[----:B------:R-:W-:Y:S01]  /*1780*/  R2UR UR13, R2 ;  /* 0x00000000020d72ca */ /* 0x000fe200000e0000 */
[----:B------:R-:W-:Y:S01]  /*1790*/  VOTEU.ANY UP0, P2 ;  /* 0x0000000000ff7886 */ /* 0x000fe20001000100 */
[----:B------:R-:W1:Y:S01]  /*17a0*/  LDC.64 R2, c[0x0][0x4d0] ;  /* 0x00013400ff027b82 */ /* 0x000e620000000a00 */
[----:B---3--:R-:W-:Y:S02]  /*17b0*/  R2UR UR8, R4 ;  /* 0x00000000040872ca */ /* 0x008fe400000e0000 */
[----:B------:R-:W-:Y:S02]  /*17c0*/  R2UR UR9, R12 ;  /* 0x000000000c0972ca */ /* 0x000fe400000e0000 */
[----:B------:R-:W-:-:S06]  /*17d0*/  R2UR UR6, R5 ;  /* 0x00000000050672ca */ /* 0x000fcc00000e0000 */
[----:B------:R-:W-:Y:S01]  /*17e0*/  USEL UR13, UR4, UR13, !UP0 ;  /* 0x0000000d040d7287 */ /* 0x000fe2000c000000 */
[----:B------:R-:W3:Y:S05]  /*17f0*/  LDCU.64 UR4, c[0x0][0x4d8] ;  /* 0x00009b00ff0477ac */ /* 0x000eea0008000a00 */
[----:B------:R-:W-:-:S04]  /*1800*/  IMAD R9, RZ, RZ, -UR13 ;  /* 0x8000000dff097e24 */ /* 0x000fc8000f8e02ff */
[----:B------:R-:W-:Y:S01]  /*1810*/  IMAD R9, R7, R9, R6 ;  /* 0x0000000907097224 */ /* 0x000fe200078e0206 */
[----:B-1----:R-:W-:-:S04]  /*1820*/  R2UR UR11, R2 ;  /* 0x00000000020b72ca */ /* 0x002fc800000e0000 */
[----:B------:R-:W-:Y:S02]  /*1830*/  R2UR UR7, R9 ;  /* 0x00000000090772ca */ /* 0x000fe400000e0000 */
[----:B------:R-:W-:-:S07]  /*1840*/  R2UR UR12, R3 ;  /* 0x00000000030c72ca */ /* 0x000fce00000e0000 */
[----:B------:R-:W-:-:S06]  /*1850*/  UIMAD UR11, UR9, UR8, UR11 ;  /* 0x00000008090b72a4 */ /* 0x000fcc000f8e020b */
[----:B--23--:R-:W-:-:S12]  /*1860*/  UIMAD UR12, UR7, UR6, UR12 ;  /* 0x00000006070c72a4 */ /* 0x00cfd8000f8e020c */
.L_x_23:
[----:B------:R-:W-:Y:S01]  /*1870*/  @!P0 MOV R3, 0x4000 ;  /* 0x0000400000038802 */ /* 0x000fe20000000f00 */
[----:B------:R-:W-:Y:S01]  /*1880*/  ULEA UR9, UR18, UR22, 0x3 ;  /* 0x0000001612097291 */ /* 0x000fe2000f8e18ff */
[----:B----4-:R-:W-:Y:S11]  /*1890*/  @P3 BRA `(.L_x_19) ;  /* 0x0000000000103947 */ /* 0x010ff60003800000 */
[----:B------:R-:W-:Y:S04]  /*18a0*/  MOV R2, UR33 ;  /* 0x0000002100027c02 */ /* 0x000fe80008000f00 */
[----:B------:R-:W-:Y:S04]  /*18b0*/  SHF.L.U32 R5, R2, 0x1f, RZ ;  /* 0x0000001f02057819 */ /* 0x000fe800000006ff */
[----:B------:R-:W1:Y:S02]  /*18c0*/  SYNCS.PHASECHK.TRANS64.TRYWAIT P2, [UR9+0x60], R5 ;  /* 0x00006005ff0075a7 */ /* 0x000e640008041109 */
[----:B-1----:R-:W-:Y:S05]  /*18d0*/  @!P2 BRA `(.L_x_20) ;  /* 0x0000005c00c4a947 */ /* 0x002fea0003800000 */
.L_x_19:
[----:B------:R2:W-:Y:S01]  /*18e0*/  @!P0 SYNCS.ARRIVE.TRANS64 RZ, [UR9], R3 ;  /* 0x00000003ffff89a7 */ /* 0x0005e20008000009 */
[----:B------:R-:W-:Y:S04]  /*18f0*/  BSSY.RECONVERGENT B0, `(.L_x_21) ;  /* 0x0000003000007945 */ /* 0x000fe80003800200 */
[----:B------:R-:W-:Y:S05]  /*1900*/  @P5 BRA `(.L_x_22) ;  /* 0x0000000000045947 */ /* 0x000fea0003800000 */
[----:B------:R-:W-:Y:S05]  /*1910*/  BPT.TRAP 0x1 ;  /* 0x000000040000795c */ /* 0x000fea0000300000 */
.L_x_22:
[----:B------:R-:W-:Y:S05]  /*1920*/  BSYNC.RECONVERGENT B0 ;  /* 0x0000000000007941 */ /* 0x000fea0003800200 */
.L_x_21:
[----:B------:R-:W-:Y:S02]  /*1930*/  UIADD3 UR32, UPT, UPT, UR18, 0x1, URZ ;  /* 0x0000000112207890 */ /* 0x000fe4000fffe0ff */
[----:B------:R-:W-:Y:S02]  /*1940*/  UIMAD UR7, UR28, UR14, UR4 ;  /* 0x0000000e1c0772a4 */ /* 0x000fe4000f8e0204 */
[----:B------:R-:W-:Y:S02]  /*1950*/  UISETP.NE.AND UP0, UPT, UR32, 0xc, UPT ;  /* 0x0000000c2000788c */ /* 0x000fe4000bf05270 */
[----:B------:R-:W-:Y:S02]  /*1960*/  UIMAD UR6, UR29, UR15, UR5 ;  /* 0x0000000f1d0672a4 */ /* 0x000fe4000f8e0205 */
[----:B------:R-:W-:Y:S02]  /*1970*/  USEL UR8, URZ, 0x1, UP0 ;  /* 0x00000001ff087887 */ /* 0x000fe40008000000 */
[----:B------:R-:W-:Y:S02]  /*1980*/  USEL UR32, UR32, URZ, UP0 ;  /* 0x000000ff20207287 */ /* 0x000fe40008000000 */
[----:B------:R-:W-:Y:S02]  /*1990*/  ULOP3.LUT UR33, UR33, UR8, URZ, 0x3c, !UPT ;  /* 0x0000000821217292 */ /* 0x000fe4000f8e3cff */
[----:B------:R-:W-:Y:S02]  /*19a0*/  ULEA UR8, UR32, UR22, 0x3 ;  /* 0x0000001620087291 */ /* 0x000fe4000f8e18ff */
[----:B------:R-:W-:Y:S02]  /*19b0*/  ULEA UR21, UR18, UR22, 0xd ;  /* 0x0000001612157291 */ /* 0x000fe4000f8e68ff */
[----:B------:R-:W-:Y:S01]  /*19c0*/  UIADD3 UR44, UP1, UPT, UR36, 0x80, URZ ;  /* 0x00000080242c7890 */ /* 0x000fe2000ff3e0ff */
[----:B-1----:R-:W-:Y:S01]  /*19d0*/  MOV R2, UR33 ;  /* 0x0000002100027c02 */ /* 0x002fe20008000f00 */
[----:B------:R-:W-:Y:S02]  /*19e0*/  UPRMT UR42, UR7, 0x40, UR6 ;  /* 0x00000040072a7896 */ /* 0x000fe40008000006 */
[----:B------:R-:W-:Y:S01]  /*19f0*/  UIADD3 UR24, UPT, UPT, UR21, 0x1e800, URZ ;  /* 0x0001e80015187890 */ /* 0x000fe2000fffe0ff */
[----:B--2---:R-:W-:Y:S01]  /*1a00*/  SHF.L.U32 R3, R2, 0x1f, RZ ;  /* 0x0000001f02037819 */ /* 0x004fe200000006ff */
[----:B------:R-:W-:Y:S02]  /*1a10*/  USHF.L.U32 UR10, UR30, 0x5, URZ ;  /* 0x000000051e0a7899 */ /* 0x000fe400080006ff */
[----:B------:R-:W-:Y:S01]  /*1a20*/  UIADD3.X UR45, UPT, UPT, URZ, UR37, URZ, UP1, !UPT ;  /* 0x00000025ff2d7290 */ /* 0x000fe20008ffe4ff */
[----:B------:R3:W4:Y:S01]  /*1a30*/  SYNCS.PHASECHK.TRANS64.TRYWAIT P3, [UR8+0x60], R3 ;  /* 0x00006003ff0075a7 */ /* 0x0007220008061108 */
[----:B------:R-:W-:Y:S02]  /*1a40*/  UIADD3 UR8, UPT, UPT, UR21, 0x6800, URZ ;  /* 0x0000680015087890 */ /* 0x000fe4000fffe0ff */
[----:B------:R-:W-:Y:S02]  /*1a50*/  UPRMT UR21, UR42, 0x5410, URZ ;  /* 0x000054102a157896 */ /* 0x000fe400080000ff */
[----:B------:R-:W-:Y:S02]  /*1a60*/  UIADD3 UR40, UP0, UPT, UR36, 0x180, URZ ;  /* 0x0000018024287890 */ /* 0x000fe4000ff1e0ff */
[----:B------:R-:W-:Y:S02]  /*1a70*/  UIADD3 UR19, UPT, UPT, UR28, 0x1, URZ ;  /* 0x000000011c137890 */ /* 0x000fe4000fffe0ff */
[----:B------:R-:W-:Y:S02]  /*1a80*/  UIADD3.X UR41, UPT, UPT, URZ, UR37, URZ, UP0, !UPT ;  /* 0x00000025ff297290 */ /* 0x000fe400087fe4ff */
[----:B------:R-:W-:Y:S01]  /*1a90*/  UISETP.NE.AND UP2, UPT, UR19, UR17, UPT ;  /* 0x000000111300728c */ /* 0x000fe2000bf45270 */
[----:B------:R-:W-:Y:S01]  /*1aa0*/  UTMALDG.4D.IM2COL [UR8], [UR44], UR21 ;  /* 0x000000082c0073b4 */ /* 0x000fe20008058015 */
[----:B------:R-:W-:Y:S02]  /*1ab0*/  UIADD3 UR18, UPT, UPT, UR29, 0x1, URZ ;  /* 0x000000011d127890 */ /* 0x000fe4000fffe0ff */
[----:B------:R-:W-:Y:S02]  /*1ac0*/  UIADD3 UR20, UPT, UPT, UR20, 0x1, URZ ;  /* 0x0000000114147890 */ /* 0x000fe4000fffe0ff */
[----:B------:R-:W-:Y:S01]  /*1ad0*/  UIADD3 UR42, UPT, UPT, UR30, 0x1, URZ ;  /* 0x000000011e2a7890 */ /* 0x000fe2000fffe0ff */
[----:B------:R-:W-:Y:S01]  /*1ae0*/  UMOV UR38, 0x0 ;  /* 0x0000000000267882 */ /* 0x000fe20000000000 */
[----:B------:R-:W-:Y:S01]  /*1af0*/  UMOV UR39, 0x10000000 ;  /* 0x1000000000277882 */ /* 0x000fe20000000000 */
[----:B------:R-:W-:Y:S02]  /*1b00*/  UMOV UR25, UR9 ;  /* 0x0000000900197c82 */ /* 0x000fe40008000000 */
[----:B------:R-:W-:Y:S01]  /*1b10*/  @UP2 UIADD3 UR18, UPT, UPT, UR29, URZ, URZ ;  /* 0x000000ff1d122290 */ /* 0x000fe2000fffe0ff */
[----:B------:R-:W-:Y:S03]  /*1b20*/  UMOV UR26, UR10 ;  /* 0x0000000a001a7c82 */ /* 0x000fe60008000000 */
[----:B------:R-:W-:Y:S01]  /*1b30*/  UISETP.NE.AND UP0, UPT, UR18, UR16, UPT ;  /* 0x000000101200728c */ /* 0x000fe2000bf05270 */
[----:B------:R1:W-:Y:S10]  /*1b40*/  UTMALDG.4D [UR24], [UR40], desc[UR38] ;  /* 0x00002618280075b4 */ /* 0x0003f40008019000 */
[----:B------:R-:W-:Y:S07]  /*1b50*/  @UP0 UIADD3 UR42, UPT, UPT, UR30, URZ, URZ ;  /* 0x000000ff1e2a0290 */ /* 0x000fee000fffe0ff */
[----:B------:R-:W-:Y:S01]  /*1b60*/  UMOV UR30, UR42 ;  /* 0x0000002a001e7c82 */ /* 0x000fe20008000000 */
[----:B-1----:R-:W-:Y:S02]  /*1b70*/  USEL UR29, UR18, URZ, UP0 ;  /* 0x000000ff121d7287 */ /* 0x002fe40008000000 */
[----:B------:R-:W-:Y:S02]  /*1b80*/  UISETP.NE.AND UP0, UPT, UR20, UR31, UPT ;  /* 0x0000001f1400728c */ /* 0x000fe4000bf05270 */
[----:B------:R-:W-:Y:S01]  /*1b90*/  USEL UR28, UR19, URZ, UP2 ;  /* 0x000000ff131c7287 */ /* 0x000fe20009000000 */
[----:B------:R-:W-:Y:S06]  /*1ba0*/  UMOV UR18, UR32 ;  /* 0x0000002000127c82 */ /* 0x000fec0008000000 */
[----:B---3--:R-:W-:Y:S05]  /*1bb0*/  BRA.U UP0, `(.L_x_23) ;  /* 0xfffffffd002c7547 */ /* 0x008fea000b83ffff */
.L_x_18:
[----:B------:R-:W-:Y:S01]  /*1bc0*/  ULEA UR4, UR32, UR22, 0x3 ;  /* 0x0000001620047291 */ /* 0x000fe2000f8e18ff */
[----:B-1----:R-:W-:Y:S01]  /*1bd0*/  MOV R2, UR33 ;  /* 0x0000002100027c02 */ /* 0x002fe20008000f00 */
[----:B------:R-:W-:Y:S01]  /*1be0*/  @!P1 SYNCS.ARRIVE.TRANS64.A1T0 RZ, [UR22+0xf8], RZ ;  /* 0x0000f8ffffff99a7 */ /* 0x000fe20008100016 */
[----:B------:R-:W-:Y:S02]  /*1bf0*/  UISETP.GE.AND UP0, UPT, UR34, 0x1, UPT ;  /* 0x000000012200788c */ /* 0x000fe4000bf06270 */
[----:B------:R-:W-:-:S04]  /*1c00*/  SHF.L.U32 R2, R2, 0x1f, RZ ;  /* 0x0000001f02027819 */ /* 0x000fc800000006ff */
[----:B------:R1:W3:Y:S03]  /*1c10*/  SYNCS.PHASECHK.TRANS64.TRYWAIT P2, [UR4+0x60], R2 ;  /* 0x00006002ff0075a7 */ /* 0x0002e60008041104 */
[----:B------:R-:W-:Y:S05]  /*1c20*/  BRA.U !UP0, `(.L_x_24) ;  /* 0x0000000508707547 */ /* 0x000fea000b800000 */
[----:B------:R-:W4:Y:S01]  /*1c30*/  LDC.64 R8, c[0x0][0x480] ;  /* 0x00012000ff087b82 */ /* 0x000f220000000a00 */
[----:B------:R-:W2:Y:S01]  /*1c40*/  LDCU UR25, c[0x0][0x390] ;  /* 0x00007200ff1977ac */ /* 0x000ea20008000800 */
[----:B------:R-:W2:Y:S06]  /*1c50*/  LDCU UR26, c[0x0][0x38c] ;  /* 0x00007180ff1a77ac */ /* 0x000eac0008000800 */
[----:B------:R-:W4:Y:S01]  /*1c60*/  LDC.64 R6, c[0x0][0x488] ;  /* 0x00012200ff067b82 */ /* 0x000f220000000a00 */
[----:B------:R-:W2:Y:S01]  /*1c70*/  LDCU.64 UR14, c[0x0][0x4b8] ;  /* 0x00009700ff0e77ac */ /* 0x000ea20008000a00 */
[----:B------:R-:W-:Y:S01]  /*1c80*/  UIADD3 UR31, UPT, UPT, UR34, UR31, URZ ;  /* 0x0000001f221f7290 */ /* 0x000fe2000fffe0ff */
[----:B------:R-:W-:-:S05]  /*1c90*/  UMOV UR40, UR34 ;  /* 0x0000002200287c82 */ /* 0x000fca0008000000 */
[----:B-1----:R-:W1:Y:S01]  /*1ca0*/  LDC.64 R2, c[0x0][0x490] ;  /* 0x00012400ff027b82 */ /* 0x002e620000000a00 */
[----:B------:R-:W-:Y:S01]  /*1cb0*/  UMOV UR38, UR32 ;  /* 0x0000002000267c82 */ /* 0x000fe20008000000 */
[----:B----4-:R-:W-:Y:S01]  /*1cc0*/  IMAD.HI.U32 R9, R41, R9, RZ ;  /* 0x0000000929097227 */ /* 0x010fe200078e00ff */
[----:B------:R-:W-:-:S05]  /*1cd0*/  ISETP.NE.AND P1, PT, R8, 0x1, PT ;  /* 0x000000010800780c */ /* 0x000fca0003f25270 */
[----:B------:R-:W4:Y:S01]  /*1ce0*/  LDC.64 R4, c[0x0][0x4b0] ;  /* 0x00012c00ff047b82 */ /* 0x000f220000000a00 */
[----:B------:R-:W-:-:S04]  /*1cf0*/  SHF.R.U32.HI R6, RZ, R6, R9 ;  /* 0x00000006ff067219 */ /* 0x000fc80000011609 */
        /* <DEDUP_REMOVED lines=10> */
[----:B----4-:R-:W-:Y:S02]  /*1da0*/  R2UR UR8, R4 ;  /* 0x00000000040872ca */ /* 0x010fe400000e0000 */
[----:B------:R-:W-:Y:S02]  /*1db0*/  R2UR UR9, R9 ;  /* 0x00000000090972ca */ /* 0x000fe400000e0000 */
[----:B------:R-:W-:-:S06]  /*1dc0*/  R2UR UR6, R5 ;  /* 0x00000000050672ca */ /* 0x000fcc00000e0000 */
[----:B------:R-:W-:Y:S01]  /*1dd0*/  USEL UR13, UR4, UR13, !UP0 ;  /* 0x0000000d040d7287 */ /* 0x000fe2000c000000 */
[----:B------:R-:W4:Y:S05]  /*1de0*/  LDCU.64 UR4, c[0x0][0x4d8] ;  /* 0x00009b00ff0477ac */ /* 0x000f2a0008000a00 */
[----:B------:R-:W-:-:S04]  /*1df0*/  IMAD R12, RZ, RZ, -UR13 ;  /* 0x8000000dff0c7e24 */ /* 0x000fc8000f8e02ff */
[----:B------:R-:W-:Y:S01]  /*1e00*/  IMAD R12, R7, R12, R6 ;  /* 0x0000000c070c7224 */ /* 0x000fe200078e0206 */
[----:B-1----:R-:W-:-:S04]  /*1e10*/  R2UR UR11, R2 ;  /* 0x00000000020b72ca */ /* 0x002fc800000e0000 */
[----:B------:R-:W-:Y:S02]  /*1e20*/  R2UR UR7, R12 ;  /* 0x000000000c0772ca */ /* 0x000fe400000e0000 */
[----:B------:R-:W-:-:S07]  /*1e30*/  R2UR UR12, R3 ;  /* 0x00000000030c72ca */ /* 0x000fce00000e0000 */
[----:B------:R-:W-:-:S06]  /*1e40*/  UIMAD UR11, UR9, UR8, UR11 ;  /* 0x00000008090b72a4 */ /* 0x000fcc000f8e020b */
[----:B--2-4-:R-:W-:-:S12]  /*1e50*/  UIMAD UR12, UR7, UR6, UR12 ;  /* 0x00000006070c72a4 */ /* 0x014fd8000f8e020c */
.L_x_29:
[----:B------:R-:W-:Y:S01]  /*1e60*/  @!P0 MOV R3, 0x4000 ;  /* 0x0000400000038802 */ /* 0x000fe20000000f00 */
[----:B------:R-:W-:Y:S01]  /*1e70*/  ULEA UR9, UR38, UR22, 0x3 ;  /* 0x0000001626097291 */ /* 0x000fe2000f8e18ff */
[----:B--23--:R-:W-:Y:S11]  /*1e80*/  @P2 BRA `(.L_x_25) ;  /* 0x0000000000102947 */ /* 0x00cff60003800000 */
[----:B------:R-:W-:Y:S04]  /*1e90*/  MOV R2, UR33 ;  /* 0x0000002100027c02 */ /* 0x000fe80008000f00 */
[----:B------:R-:W-:Y:S04]  /*1ea0*/  SHF.L.U32 R5, R2, 0x1f, RZ ;  /* 0x0000001f02057819 */ /* 0x000fe800000006ff */
[----:B------:R-:W1:Y:S02]  /*1eb0*/  SYNCS.PHASECHK.TRANS64.TRYWAIT P1, [UR9+0x60], R5 ;  /* 0x00006005ff0075a7 */ /* 0x000e640008021109 */
[----:B-1----:R-:W-:Y:S05]  /*1ec0*/  @!P1 BRA `(.L_x_26) ;  /* 0x0000005800609947 */ /* 0x002fea0003800000 */
.L_x_25:
[----:B------:R2:W-:Y:S01]  /*1ed0*/  @!P0 SYNCS.ARRIVE.TRANS64 RZ, [UR9], R3 ;  /* 0x00000003ffff89a7 */ /* 0x0005e20008000009 */
[----:B------:R-:W-:Y:S04]  /*1ee0*/  BSSY.RECONVERGENT B0, `(.L_x_27) ;  /* 0x0000003000007945 */ /* 0x000fe80003800200 */
[----:B------:R-:W-:Y:S05]  /*1ef0*/  @P5 BRA `(.L_x_28) ;  /* 0x0000000000045947 */ /* 0x000fea0003800000 */
[----:B------:R-:W-:Y:S05]  /*1f00*/  BPT.TRAP 0x1 ;  /* 0x000000040000795c */ /* 0x000fea0000300000 */
.L_x_28:
[----:B------:R-:W-:Y:S05]  /*1f10*/  BSYNC.RECONVERGENT B0 ;  /* 0x0000000000007941 */ /* 0x000fea0003800200 */
.L_x_27:
        /* <DEDUP_REMOVED lines=8> */
[----:B------:R-:W-:Y:S02]  /*1fa0*/  UIADD3 UR39, UPT, UPT, UR28, 0x1, URZ ;  /* 0x000000011c277890 */ /* 0x000fe4000fffe0ff */
[----:B------:R-:W-:Y:S01]  /*1fb0*/  UIADD3 UR46, UP1, UPT, UR36, 0x80, URZ ;  /* 0x00000080242e7890 */ /* 0x000fe2000ff3e0ff */
[----:B-1----:R-:W-:Y:S01]  /*1fc0*/  MOV R2, UR33 ;  /* 0x0000002100027c02 */ /* 0x002fe20008000f00 */
[----:B------:R-:W-:Y:S02]  /*1fd0*/  ULEA UR16, UR38, UR22, 0xd ;  /* 0x0000001626107291 */ /* 0x000fe4000f8e68ff */
[----:B------:R-:W-:Y:S01]  /*1fe0*/  UPRMT UR41, UR6, 0x40, UR7 ;  /* 0x0000004006297896 */ /* 0x000fe20008000007 */
[----:B--2---:R-:W-:Y:S01]  /*1ff0*/  SHF.L.U32 R3, R2, 0x1f, RZ ;  /* 0x0000001f02037819 */ /* 0x004fe200000006ff */
[----:B------:R-:W-:Y:S02]  /*2000*/  UISETP.NE.AND UP2, UPT, UR39, UR26, UPT ;  /* 0x0000001a2700728c */ /* 0x000fe4000bf45270 */
[----:B------:R-:W-:Y:S01]  /*2010*/  USHF.L.U32 UR10, UR30, 0x5, URZ ;  /* 0x000000051e0a7899 */ /* 0x000fe200080006ff */
[----:B------:R1:W2:Y:S01]  /*2020*/  SYNCS.PHASECHK.TRANS64.TRYWAIT P2, [UR8+0x60], R3 ;  /* 0x00006003ff0075a7 */ /* 0x0002a20008041108 */
[----:B------:R-:W-:Y:S02]  /*2030*/  UIADD3.X UR47, UPT, UPT, URZ, UR37, URZ, UP1, !UPT ;  /* 0x00000025ff2f7290 */ /* 0x000fe40008ffe4ff */
[----:B------:R-:W-:Y:S02]  /*2040*/  UIADD3 UR8, UPT, UPT, UR16, 0x6800, URZ ;  /* 0x0000680010087890 */ /* 0x000fe4000fffe0ff */
[----:B------:R-:W-:Y:S02]  /*2050*/  UPRMT UR48, UR41, 0x5410, URZ ;  /* 0x0000541029307896 */ /* 0x000fe400080000ff */
[----:B------:R-:W-:Y:S02]  /*2060*/  UIADD3 UR44, UP0, UPT, UR36, 0x180, URZ ;  /* 0x00000180242c7890 */ /* 0x000fe4000ff1e0ff */
[----:B------:R-:W-:Y:S02]  /*2070*/  UIADD3 UR16, UPT, UPT, UR16, 0x1e800, URZ ;  /* 0x0001e80010107890 */ /* 0x000fe4000fffe0ff */
[----:B------:R-:W-:Y:S02]  /*2080*/  UIADD3.X UR45, UPT, UPT, URZ, UR37, URZ, UP0, !UPT ;  /* 0x00000025ff2d7290 */ /* 0x000fe400087fe4ff */
[----:B------:R-:W-:Y:S01]  /*2090*/  UIADD3 UR38, UPT, UPT, UR29, 0x1, URZ ;  /* 0x000000011d267890 */ /* 0x000fe2000fffe0ff */
[----:B------:R1:W-:Y:S01]  /*20a0*/  UTMALDG.4D.IM2COL [UR8], [UR46], UR48 ;  /* 0x000000082e0073b4 */ /* 0x0003e20008058030 */
[----:B------:R-:W-:Y:S02]  /*20b0*/  @UP2 UIADD3 UR38, UPT, UPT, UR29, URZ, URZ ;  /* 0x000000ff1d262290 */ /* 0x000fe4000fffe0ff */
[----:B------:R-:W-:Y:S02]  /*20c0*/  UIADD3 UR41, UPT, UPT, UR30, 0x1, URZ ;  /* 0x000000011e297890 */ /* 0x000fe4000fffe0ff */
[----:B------:R-:W-:Y:S02]  /*20d0*/  UISETP.NE.AND UP0, UPT, UR38, UR25, UPT ;  /* 0x000000192600728c */ /* 0x000fe4000bf05270 */
[----:B------:R-:W-:Y:S01]  /*20e0*/  UIADD3 UR49, UPT, UPT, UR40, -0x1, URZ ;  /* 0xffffffff28317890 */ /* 0x000fe2000fffe0ff */
[----:B------:R-:W-:Y:S01]  /*20f0*/  UMOV UR42, 0x0 ;  /* 0x00000000002a7882 */ /* 0x000fe20000000000 */
[----:B------:R-:W-:Y:S01]  /*2100*/  UMOV UR43, 0x10000000 ;  /* 0x10000000002b7882 */ /* 0x000fe20000000000 */
[----:B------:R-:W-:Y:S01]  /*2110*/  UMOV UR19, UR27 ;  /* 0x0000001b00137c82 */ /* 0x000fe20008000000 */
[----:B------:R-:W-:Y:S01]  /*2120*/  UMOV UR20, UR28 ;  /* 0x0000001c00147c82 */ /* 0x000fe20008000000 */
[----:B------:R-:W-:Y:S01]  /*2130*/  USEL UR28, UR39, URZ, UP2 ;  /* 0x000000ff271c7287 */ /* 0x000fe20009000000 */
[----:B------:R-:W-:Y:S03]  /*2140*/  UMOV UR21, UR29 ;  /* 0x0000001d00157c82 */ /* 0x000fe60008000000 */
[----:B------:R-:W-:Y:S02]  /*2150*/  @UP0 UIADD3 UR41, UPT, UPT, UR30, URZ, URZ ;  /* 0x000000ff1e290290 */ /* 0x000fe4000fffe0ff */
[----:B------:R-:W-:Y:S01]  /*2160*/  USEL UR29, UR38, URZ, UP0 ;  /* 0x000000ff261d7287 */ /* 0x000fe20008000000 */
[----:B------:R-:W-:Y:S01]  /*2170*/  UMOV UR17, UR9 ;  /* 0x0000000900117c82 */ /* 0x000fe20008000000 */
[----:B------:R-:W-:Y:S01]  /*2180*/  UMOV UR18, UR10 ;  /* 0x0000000a00127c82 */ /* 0x000fe20008000000 */
[----:B------:R-:W-:Y:S01]  /*2190*/  UISETP.GT.U32.AND UP0, UPT, UR40, 0x1, UPT ;  /* 0x000000012800788c */ /* 0x000fe2000bf04070 */
[----:B------:R1:W-:Y:S01]  /*21a0*/  UTMALDG.4D [UR16], [UR44], desc[UR42] ;  /* 0x00002a102c0075b4 */ /* 0x0003e20008019000 */
[----:B------:R-:W-:Y:S01]  /*21b0*/  UMOV UR38, UR32 ;  /* 0x0000002000267c82 */ /* 0x000fe20008000000 */
[----:B------:R-:W-:Y:S01]  /*21c0*/  UMOV UR40, UR49 ;  /* 0x0000003100287c82 */ /* 0x000fe20008000000 */
[----:B------:R-:W-:Y:S05]  /*21d0*/  UMOV UR30, UR41 ;  /* 0x00000029001e7c82 */ /* 0x000fea0008000000 */
[----:B-1----:R-:W-:Y:S05]  /*21e0*/  BRA.U UP0, `(.L_x_29) ;  /* 0xfffffffd001c7547 */ /* 0x002fea000b83ffff */
.L_x_24:
[----:B------:R-:W-:Y:S01]  /*21f0*/  SHF.L.U32 R3, R10, 0x1f, RZ ;  /* 0x0000001f0a037819 */ /* 0x000fe200000006ff */
[----:B------:R-:W-:-:S03]  /*2200*/  NOP ;  /* 0x0000000000007918 */ /* 0x000fc60000000000 */
[----:B------:R-:W4:Y:S02]  /*2210*/  SYNCS.PHASECHK.TRANS64.TRYWAIT P1, [UR22+0x100], R3 ;  /* 0x00010003ff0075a7 */ /* 0x000f240008021116 */
[----:B----4-:R-:W-:Y:S05]  /*2220*/  @!P1 BRA `(.L_x_30) ;  /* 0x0000005400a09947 */ /* 0x010fea0003800000 */
.L_x_119:
[----:B------:R-:W4:Y:S01]  /*2230*/  LDS.128 R4, [UR22+0x140] ;  /* 0x00014016ff047984 */ /* 0x000f220008000c00 */
[----:B------:R-:W-:Y:S01]  /*2240*/  UIADD3 UR4, UPT, UPT, UR22, 0x108, URZ ;  /* 0x0000010816047890 */ /* 0x000fe2000fffe0ff */
[----:B------:R-:W-:Y:S01]  /*2250*/  ISETP.GE.AND P1, PT, R26, 0x1, PT ;  /* 0x000000011a00780c */ /* 0x000fe20003f26270 */
[----:B------:R-:W-:Y:S01]  /*2260*/  @!PT LDS RZ, [RZ] ;  /* 0x00000000fffff984 */ /* 0x000fe20000000800 */
[----:B------:R-:W-:Y:S01]  /*2270*/  @!PT LDS RZ, [RZ] ;  /* 0x00000000fffff984 */ /* 0x000fe20000000800 */
[----:B------:R-:W-:Y:S01]  /*2280*/  @!PT LDS RZ, [RZ] ;  /* 0x00000000fffff984 */ /* 0x000fe20000000800 */
[----:B------:R-:W-:Y:S01]  /*2290*/  @!PT LDS RZ, [RZ] ;  /* 0x00000000fffff984 */ /* 0x000fe20000000800 */
[----:B------:R1:W-:Y:S06]  /*22a0*/  MEMBAR.ALL.CTA ;  /* 0x0000000000007992 */ /* 0x0003ec0000008000 */
[----:B-1----:R-:W1:Y:S01]  /*22b0*/  FENCE.VIEW.ASYNC.S ;  /* 0x00000000000073c6 */ /* 0x002e620000000000 */
[----:B------:R-:W-:-:S09]  /*22c0*/  UPRMT UR4, URZ, 0x654, UR4 ;  /* 0x00000654ff047896 */ /* 0x000fd20008000004 */
[----:B-1----:R-:W-:Y:S01]  /*22d0*/  SYNCS.ARRIVE.TRANS64.RED.A1T0 RZ, [UR4], RZ ;  /* 0x000000ffffff79a7 */ /* 0x002fe20008100404 */
[----:B----4-:R-:W-:-:S13]  /*22e0*/  LOP3.LUT P4, RZ, R6, 0x1, RZ, 0xc0, !PT ;  /* 0x0000000106ff7812 */ /* 0x010fda000788c0ff */
[----:B------:R-:W-:Y:S02]  /*22f0*/  @P4 MOV R15, R4 ;  /* 0x00000004000f4202 */ /* 0x000fe40000000f00 */
[----:B------:R-:W-:Y:S01]  /*2300*/  @P4 LOP3.LUT R13, R5, 0xffff, RZ, 0xc0, !PT ;  /* 0x0000ffff050d4812 */ /* 0x000fe200078ec0ff */
[----:B------:R-:W-:Y:S06]  /*2310*/  @!P1 BRA `(.L_x_31) ;  /* 0x0000000000b89947 */ /* 0x000fec0003800000 */
[----:B------:R-:W1:Y:S01]  /*2320*/  LDC.64 R4, c[0x0][0xb18] ;  /* 0x0002c600ff047b82 */ /* 0x000e620000000a00 */
[----:B--2---:R-:W-:-:S07]  /*2330*/  ISETP.NE.AND P3, PT, R26, 0x1, PT ;  /* 0x000000011a00780c */ /* 0x004fce0003f65270 */
[----:B------:R-:W2:Y:S08]  /*2340*/  LDC.64 R6, c[0x0][0xb10] ;  /* 0x0002c400ff067b82 */ /* 0x000eb00000000a00 */
[----:B------:R-:W4:Y:S08]  /*2350*/  LDC R8, c[0x0][0xb20] ;  /* 0x0002c800ff087b82 */ /* 0x000f300000000800 */
[----:B------:R-:W3:Y:S01]  /*2360*/  LDC R12, c[0x0][0xb0c] ;  /* 0x0002c300ff0c7b82 */ /* 0x000ee20000000800 */
[----:B-1----:R-:W-:Y:S01]  /*2370*/  IMAD.HI.U32 R9, R0, R5, RZ ;  /* 0x0000000500097227 */ /* 0x002fe200078e00ff */
[----:B------:R-:W-:-:S03]  /*2380*/  ISETP.NE.AND P1, PT, R4, 0x1, PT ;  /* 0x000000010400780c */ /* 0x000fc60003f25270 */
[----:B------:R-:W-:-:S03]  /*2390*/  IMAD.HI.U32 R5, R13, R5, RZ ;  /* 0x000000050d057227 */ /* 0x000fc600078e00ff */
[----:B------:R-:W1:Y:S01]  /*23a0*/  LDC.64 R2, c[0x0][0xb28] ;  /* 0x0002ca00ff027b82 */ /* 0x000e620000000a00 */
[----:B--2---:R-:W-:-:S04]  /*23b0*/  IMAD.HI.U32 R14, R11, R6, RZ ;  /* 0x000000060b0e7227 */ /* 0x004fc800078e00ff */
[----:B------:R-:W-:Y:S01]  /*23c0*/  IMAD.HI.U32 R16, R15, R6, RZ ;  /* 0x000000060f107227 */ /* 0x000fe200078e00ff */
[----:B------:R-:W-:Y:S02]  /*23d0*/  SHF.R.U32.HI R14, RZ, R7, R14 ;  /* 0x00000007ff0e7219 */ /* 0x000fe4000001160e */
[-C--:B----4-:R-:W-:Y:S02]  /*23e0*/  SHF.R.U32.HI R9, RZ, R8.reuse, R9 ;  /* 0x00000008ff097219 */ /* 0x090fe40000011609 */
[----:B------:R-:W-:Y:S02]  /*23f0*/  SHF.R.U32.HI R8, RZ, R8, R5 ;  /* 0x00000008ff087219 */ /* 0x000fe40000011605 */
[----:B------:R-:W-:Y:S02]  /*2400*/  SEL R9, R0, R9, !P1 ;  /* 0x0000000900097207 */ /* 0x000fe40004800000 */
[----:B------:R-:W-:Y:S02]  /*2410*/  SHF.R.U32.HI R16, RZ, R7, R16 ;  /* 0x00000007ff107219 */ /* 0x000fe40000011610 */
[----:B---3--:R-:W-:-:S02]  /*2420*/  ISETP.NE.AND P2, PT, R12, 0x1, PT ;  /* 0x000000010c00780c */ /* 0x008fc40003f45270 */
[----:B------:R-:W-:Y:S02]  /*2430*/  SEL R5, R13, R8, !P1 ;  /* 0x000000080d057207 */ /* 0x000fe40004800000 */
[----:B------:R-:W-:Y:S02]  /*2440*/  SEL R17, R11, R14, !P2 ;  /* 0x0000000e0b117207 */ /* 0x000fe40005000000 */
[----:B------:R-:W-:Y:S01]  /*2450*/  SEL R7, R15, R16, !P2 ;  /* 0x000000100f077207 */ /* 0x000fe20005000000 */
[----:B-1----:R-:W-:-:S04]  /*2460*/  IMAD.HI.U32 R14, R9, R2, RZ ;  /* 0x00000002090e7227 */ /* 0x002fc800078e00ff */
[----:B------:R-:W-:Y:S01]  /*2470*/  IMAD.HI.U32 R6, R17, R2, RZ ;  /* 0x0000000211067227 */ /* 0x000fe200078e00ff */
[----:B------:R-:W-:-:S04]  /*2480*/  @P3 SHF.R.U32.HI R9, RZ, R3, R14 ;  /* 0x00000003ff093219 */ /* 0x000fc8000001160e */
        /* <DEDUP_REMOVED lines=8> */
[----:B------:R-:W-:-:S04]  /*2510*/  @!P1 IMAD.HI.U32 R8, R7, R2, RZ ;  /* 0x0000000207089227 */ /* 0x000fc800078e00ff */
[----:B------:R-:W-:Y:S01]  /*2520*/  IMAD.MOV R2, RZ, RZ, -R6 ;  /* 0x000000ffff027224 */ /* 0x000fe200078e0a06 */
[----:B------:R-:W-:-:S03]  /*2530*/  @!P1 SHF.R.U32.HI R8, RZ, R3, R8 ;  /* 0x00000003ff089219 */ /* 0x000fc60000011608 */
[----:B------:R-:W-:Y:S01]  /*2540*/  IMAD R2, R26, R2, R5 ;  /* 0x000000021a027224 */ /* 0x000fe200078e0205 */
[----:B------:R-:W-:Y:S02]  /*2550*/  @!P1 SEL R3, R7, R8, !P3 ;  /* 0x0000000807039207 */ /* 0x000fe40005800000 */
[----:B------:R-:W-:-:S03]  /*2560*/  IADD3 R8, PT, PT, -R5, RZ, RZ ;  /* 0x000000ff05087210 */ /* 0x000fc60007ffe1ff */
[--C-:B------:R-:W-:Y:S02]  /*2570*/  @!P1 IMAD.IADD R6, R6, 0x1, -R3.reuse ;  /* 0x0000000106069824 */ /* 0x100fe400078e0a03 */
[----:B------:R-:W-:Y:S01]  /*2580*/  @!P1 IMAD R3, R2, R17, R3 ;  /* 0x0000001102039224 */ /* 0x000fe200078e0203 */
[----:B------:R-:W-:Y:S01]  /*2590*/  IADD3 R2, PT, PT, -R7, RZ, RZ ;  /* 0x000000ff07027210 */ /* 0x000fe20007ffe1ff */
[----:B------:R-:W-:Y:S02]  /*25a0*/  @!P1 IMAD R5, R26, R6, R7 ;  /* 0x000000061a059224 */ /* 0x000fe400078e0207 */
[----:B------:R-:W-:Y:S02]  /*25b0*/  IMAD R8, R4, R8, R13 ;  /* 0x0000000804087224 */ /* 0x000fe400078e020d */
[----:B------:R-:W-:Y:S02]  /*25c0*/  @!P1 IMAD.MOV.U32 R7, RZ, RZ, R3 ;  /* 0x000000ffff079224 */ /* 0x000fe400078e0003 */
[----:B------:R-:W-:-:S02]  /*25d0*/  IMAD R2, R12, R2, R15 ;  /* 0x000000020c027224 */ /* 0x000fc400078e020f */
[----:B------:R-:W-:Y:S02]  /*25e0*/  IMAD R13, R5, R4, R8 ;  /* 0x00000004050d7224 */ /* 0x000fe400078e0208 */
[----:B------:R-:W-:Y:S02]  /*25f0*/  IMAD R15, R7, R12, R2 ;  /* 0x0000000c070f7224 */ /* 0x000fe400078e0202 */
.L_x_31:
[----:B------:R-:W1:Y:S02]  /*2600*/  LDCU UR4, c[0x0][0xb30] ;  /* 0x00016600ff0477ac */ /* 0x000e640008000800 */
[----:B-1----:R-:W-:-:S09]  /*2610*/  UISETP.NE.AND UP0, UPT, UR4, 0x1, UPT ;  /* 0x000000010400788c */ /* 0x002fd2000bf05270 */
[----:B------:R-:W-:Y:S05]  /*2620*/  BRA.U UP0, `(.L_x_32) ;  /* 0x0000000100407547 */ /* 0x000fea000b800000 */
[----:B------:R-:W1:Y:S08]  /*2630*/  LDC.64 R4, c[0x0][0xb10] ;  /* 0x0002c400ff047b82 */ /* 0x000e700000000a00 */
[----:B------:R-:W4:Y:S08]  /*2640*/  LDC.64 R2, c[0x0][0xb18] ;  /* 0x0002c600ff027b82 */ /* 0x000f300000000a00 */
[----:B------:R-:W2:Y:S08]  /*2650*/  LDC R6, c[0x0][0xb20] ;  /* 0x0002c800ff067b82 */ /* 0x000eb00000000800 */
[----:B------:R-:W3:Y:S01]  /*2660*/  LDC R8, c[0x0][0xb0c] ;  /* 0x0002c300ff087b82 */ /* 0x000ee20000000800 */
[----:B-1----:R-:W-:-:S05]  /*2670*/  IMAD.HI.U32 R4, R15, R4, RZ ;  /* 0x000000040f047227 */ /* 0x002fca00078e00ff */
[----:B------:R-:W-:Y:S01]  /*2680*/  SHF.R.U32.HI R4, RZ, R5, R4 ;  /* 0x00000005ff047219 */ /* 0x000fe20000011604 */
[----:B----4-:R-:W-:Y:S01]  /*2690*/  IMAD.HI.U32 R3, R13, R3, RZ ;  /* 0x000000030d037227 */ /* 0x010fe200078e00ff */
[----:B------:R-:W-:-:S04]  /*26a0*/  ISETP.NE.AND P1, PT, R2, 0x1, PT ;  /* 0x000000010200780c */ /* 0x000fc80003f25270 */
[----:B--2---:R-:W-:-:S04]  /*26b0*/  SHF.R.U32.HI R6, RZ, R6, R3 ;  /* 0x00000006ff067219 */ /* 0x004fc80000011603 */
[----:B------:R-:W-:Y:S02]  /*26c0*/  SEL R3, R13, R6, !P1 ;  /* 0x000000060d037207 */ /* 0x000fe40004800000 */
[----:B---3--:R-:W-:-:S04]  /*26d0*/  ISETP.NE.AND P2, PT, R8, 0x1, PT ;  /* 0x000000010800780c */ /* 0x008fc80003f45270 */
[----:B------:R-:W-:-:S05]  /*26e0*/  SEL R4, R15, R4, !P2 ;  /* 0x000000040f047207 */ /* 0x000fca0005000000 */
[----:B------:R-:W-:Y:S02]  /*26f0*/  IMAD.IADD R5, R3, 0x1, -R4 ;  /* 0x0000000103057824 */ /* 0x000fe400078e0a04 */
[----:B------:R-:W-:Y:S02]  /*2700*/  IMAD.IADD R3, R4, 0x1, -R3 ;  /* 0x0000000104037824 */ /* 0x000fe400078e0a03 */
[----:B------:R-:W-:Y:S02]  /*2710*/  IMAD R15, R5, R8, R15 ;  /* 0x00000008050f7224 */ /* 0x000fe400078e020f */
[----:B------:R-:W-:-:S07]  /*2720*/  IMAD R13, R3, R2, R13 ;  /* 0x00000002030d7224 */ /* 0x000fce00078e020d */
.L_x_32:
[----:B------:R-:W-:Y:S01]  /*2730*/  UMOV UR20, UR31 ;  /* 0x0000001f00147c82 */ /* 0x000fe20008000000 */
[----:B------:R-:W-:Y:S01]  /*2740*/  PLOP3.LUT P1, PT, PT, PT, PT, 0x80, 0x8 ;  /* 0x000000000008781c */ /* 0x000fe20003f2f070 */
[----:B------:R-:W-:Y:S01]  /*2750*/  IMAD.IADD R41, R15, 0x1, R72 ;  /* 0x000000010f297824 */ /* 0x000fe200078e0248 */
[----:B------:R-:W-:Y:S01]  /*2760*/  LOP3.LUT R10, R10, 0x1, RZ, 0x3c, !PT ;  /* 0x000000010a0a7812 */ /* 0x000fe200078e3cff */
[----:B------:R-:W-:Y:S01]  /*2770*/  IMAD.IADD R18, R13, 0x1, R70 ;  /* 0x000000010d127824 */ /* 0x000fe200078e0246 */
[----:B------:R-:W-:Y:S09]  /*2780*/  @P4 BRA `(.L_x_33) ;  /* 0xffffffec00684947 */ /* 0x000ff2000383ffff */
[----:B------:R-:W-:Y:S01]  /*2790*/  UIADD3 UR22, UPT, UPT, UR22, 0x60, URZ ;  /* 0x0000006016167890 */ /* 0x000fe2000fffe0ff */
[----:B------:R-:W-:-:S03]  /*27a0*/  MOV R3, UR33 ;  /* 0x0000002100037c02 */ /* 0x000fc60008000f00 */
[----:B------:R-:W-:Y:S01]  /*27b0*/  ULEA UR4, UR32, UR22, 0x3 ;  /* 0x0000001620047291 */ /* 0x000fe2000f8e18ff */
[----:B------:R-:W-:-:S08]  /*27c0*/  SHF.L.U32 R3, R3, 0x1f, RZ ;  /* 0x0000001f03037819 */ /* 0x000fd000000006ff */
[----:B------:R-:W1:Y:S02]  /*27d0*/  SYNCS.PHASECHK.TRANS64.TRYWAIT P0, [UR4], R3 ;  /* 0x00000003ff0075a7 */ /* 0x000e640008001104 */
[----:B-1----:R-:W-:Y:S05]  /*27e0*/  @!P0 BRA `(.L_x_34) ;  /* 0x0000005000488947 */ /* 0x002fea0003800000 */
.L_x_121:
[----:B------:R-:W-:-:S04]  /*27f0*/  UIADD3 UR6, UPT, UPT, UR32, 0x1, URZ ;  /* 0x0000000120067890 */ /* 0x000fc8000fffe0ff */
[----:B------:R-:W-:-:S04]  /*2800*/  UISETP.NE.AND UP0, UPT, UR6, 0xc, UPT ;  /* 0x0000000c0600788c */ /* 0x000fc8000bf05270 */
[----:B------:R-:W-:Y:S02]  /*2810*/  USEL UR5, URZ, 0x1, UP0 ;  /* 0x00000001ff057887 */ /* 0x000fe40008000000 */
[----:B------:R-:W-:Y:S02]  /*2820*/  USEL UR6, UR6, URZ, UP0 ;  /* 0x000000ff06067287 */ /* 0x000fe40008000000 */
[----:B------:R-:W-:Y:S02]  /*2830*/  ULOP3.LUT UR5, UR33, UR5, URZ, 0x3c, !UPT ;  /* 0x0000000521057292 */ /* 0x000fe4000f8e3cff */
[----:B------:R-:W-:-:S04]  /*2840*/  ULEA UR4, UR6, UR22, 0x3 ;  /* 0x0000001606047291 */ /* 0x000fc8000f8e18ff */
[----:B-1----:R-:W-:-:S04]  /*2850*/  MOV R3, UR5 ;  /* 0x0000000500037c02 */ /* 0x002fc80008000f00 */
[----:B------:R-:W-:-:S04]  /*2860*/  SHF.L.U32 R3, R3, 0x1f, RZ ;  /* 0x0000001f03037819 */ /* 0x000fc800000006ff */
[----:B------:R-:W1:Y:S02]  /*2870*/  SYNCS.PHASECHK.TRANS64.TRYWAIT P0, [UR4], R3 ;  /* 0x00000003ff0075a7 */ /* 0x000e640008001104 */
[----:B-1----:R-:W-:Y:S05]  /*2880*/  @!P0 BRA `(.L_x_35) ;  /* 0x0000005000388947 */ /* 0x002fea0003800000 */
.L_x_123:
        /* <DEDUP_REMOVED lines=10> */
.L_x_125:
        /* <DEDUP_REMOVED lines=10> */
.L_x_127:
        /* <DEDUP_REMOVED lines=10> */
.L_x_129:
        /* <DEDUP_REMOVED lines=10> */
.L_x_131:
        /* <DEDUP_REMOVED lines=10> */
.L_x_133:
        /* <DEDUP_REMOVED lines=10> */
.L_x_135:
        /* <DEDUP_REMOVED lines=10> */
.L_x_137:
        /* <DEDUP_REMOVED lines=10> */
.L_x_139:
        /* <DEDUP_REMOVED lines=10> */
.L_x_141:
[----:B------:R-:W-:-:S04]  /*2e30*/  UIADD3 UR6, UPT, UPT, UR6, 0x1, URZ ;  /* 0x0000000106067890 */ /* 0x000fc8000fffe0ff */
[----:B------:R-:W-:-:S04]  /*2e40*/  UISETP.NE.AND UP0, UPT, UR6, 0xc, UPT ;  /* 0x0000000c0600788c */ /* 0x000fc8000bf05270 */
[----:B------:R-:W-:Y:S02]  /*2e50*/  USEL UR4, URZ, 0x1, UP0 ;  /* 0x00000001ff047887 */ /* 0x000fe40008000000 */
[----:B------:R-:W-:Y:S02]  /*2e60*/  USEL UR6, UR6, URZ, UP0 ;  /* 0x000000ff06067287 */ /* 0x000fe40008000000 */
[----:B------:R-:W-:Y:S02]  /*2e70*/  ULOP3.LUT UR4, UR5, UR4, URZ, 0x3c, !UPT ;  /* 0x0000000405047292 */ /* 0x000fe4000f8e3cff */
[----:B------:R-:W-:-:S04]  /*2e80*/  ULEA UR6, UR6, UR22, 0x3 ;  /* 0x0000001606067291 */ /* 0x000fc8000f8e18ff */
[----:B------:R-:W-:Y:S02]  /*2e90*/  IMAD.U32 R2, RZ, RZ, UR4 ;  /* 0x00000004ff027e24 */ /* 0x000fe4000f8e00ff */
[----:B-1----:R-:W-:-:S03]  /*2ea0*/  MOV R0, UR6 ;  /* 0x0000000600007c02 */ /* 0x002fc60008000f00 */
[----:B------:R-:W-:-:S07]  /*2eb0*/  SHF.L.U32 R3, R2, 0x1f, RZ ;  /* 0x0000001f02037819 */ /* 0x000fce00000006ff */
.L_x_45:
[----:B-1----:R1:W4:Y:S02]  /*2ec0*/  SYNCS.PHASECHK.TRANS64.TRYWAIT P0, [R0+URZ], R3 ;  /* 0x00000003000075a7 */ /* 0x00232400080011ff */
[----:B----4-:R-:W-:Y:S05]  /*2ed0*/  @!P0 NANOSLEEP.SYNCS 0x989680 ;  /* 0x009896800000895d */ /* 0x010fea0003900000 */
[----:B------:R-:W4:Y:S02]  /*2ee0*/  @!P0 SYNCS.PHASECHK.TRANS64 P0, [R0+URZ], R3 ;  /* 0x00000003000085a7 */ /* 0x000f2400080010ff */
[----:B----4-:R-:W-:Y:S05]  /*2ef0*/  @P0 EXIT ;  /* 0x000000000000094d */ /* 0x010fea0003800000 */
[----:B------:R-:W-:Y:S05]  /*2f00*/  BRA `(.L_x_45) ;  /* 0xfffffffc00ec7947 */ /* 0x000fea000383ffff */
.L_x_17:
[----:B------:R-:W-:-:S04]  /*2f10*/  UISETP.NE.AND UP0, UPT, UR45, URZ, UPT ;  /* 0x000000ff2d00728c */ /* 0x000fc8000bf05270 */
[----:B------:R-:W-:-:S09]  /*2f20*/  UISETP.NE.OR UP0, UPT, UR6, 0x1, UP0 ;  /* 0x000000010600788c */ /* 0x000fd20008705670 */
[----:B------:R-:W-:Y:S05]  /*2f30*/  BRA.U UP0, `(.L_x_46) ;  /* 0x0000000100b07547 */ /* 0x000fea000b800000 */
[----:B------:R-:W-:Y:S01]  /*2f40*/  UMOV UR4, 0x400 ;  /* 0x0000040000047882 */ /* 0x000fe20000000000 */
[----:B------:R-:W-:Y:S01]  /*2f50*/  HFMA2 R3, -RZ, RZ, 0, 5.9604644775390625e-08 ;  /* 0x00000001ff037431 */ /* 0x000fe200000001ff */
[----:B------:R-:W-:Y:S01]  /*2f60*/  ULEA UR45, UR45, UR4, 0x18 ;  /* 0x000000042d2d7291 */ /* 0x000fe2000f8ec0ff */
[----:B------:R-:W-:Y:S01]  /*2f70*/  ISETP.NE.AND P0, PT, R2, RZ, PT ;  /* 0x000000ff0200720c */ /* 0x000fe20003f05270 */
[----:B------:R-:W-:Y:S02]  /*2f80*/  IMAD.MOV.U32 R8, RZ, RZ, RZ ;  /* 0x000000ffff087224 */ /* 0x000fe400078e00ff */
[----:B------:R-:W-:Y:S02]  /*2f90*/  UIADD3 UR6, UPT, UPT, UR45, 0x108, URZ ;  /* 0x000001082d067890 */ /* 0x000fe4000fffe0ff */
[----:B------:R-:W-:Y:S02]  /*2fa0*/  UIADD3 UR7, UPT, UPT, UR45, 0x100, URZ ;  /* 0x000001002d077890 */ /* 0x000fe4000fffe0ff */
[----:B------:R-:W-:-:S12]  /*2fb0*/  UPRMT UR6, URZ, 0x654, UR6 ;  /* 0x00000654ff067896 */ /* 0x000fd80008000006 */
.L_x_49:
[----:B------:R-:W-:Y:S01]  /*2fc0*/  SHF.L.U32 R7, R3, 0x1f, RZ ;  /* 0x0000001f03077819 */ /* 0x000fe200000006ff */
[----:B------:R-:W-:Y:S02]  /*2fd0*/  IMAD.U32 R9, RZ, RZ, UR7 ;  /* 0x00000007ff097e24 */ /* 0x000fe4000f8e00ff */
[----:B------:R-:W-:Y:S01]  /*2fe0*/  @!P0 IMAD.MOV.U32 R5, RZ, RZ, 0x10 ;  /* 0x00000010ff058424 */ /* 0x000fe200078e00ff */
[----:B------:R-:W1:Y:S02]  /*2ff0*/  SYNCS.PHASECHK.TRANS64.TRYWAIT P1, [UR45+0x108], R7 ;  /* 0x00010807ff0075a7 */ /* 0x000e64000802112d */
[----:B------:R-:W-:-:S04]  /*3000*/  PRMT R9, R2, 0x654, R9 ;  /* 0x0000065402097816 */ /* 0x000fc80000000009 */
[----:B------:R-:W-:Y:S01]  /*3010*/  SEL R0, R9, R0, !P0 ;  /* 0x0000000009007207 */ /* 0x000fe20004000000 */
[----:B-1----:R-:W-:Y:S06]  /*3020*/  @!P1 BRA `(.L_x_47) ;  /* 0x0000004c00409947 */ /* 0x002fec0003800000 */
.L_x_143:
[----:B------:R-:W-:Y:S01]  /*3030*/  UIADD3 UR4, UPT, UPT, UR45, 0x140, URZ ;  /* 0x000001402d047890 */ /* 0x000fe2000fffe0ff */
[----:B------:R2:W-:Y:S01]  /*3040*/  @!P0 SYNCS.ARRIVE.TRANS64.RED RZ, [R0+URZ], R5 ;  /* 0x0000000500ff89a7 */ /* 0x0005e200080004ff */
[----:B------:R-:W-:Y:S01]  /*3050*/  UIADD3 UR5, UPT, UPT, UR45, 0x100, URZ ;  /* 0x000001002d057890 */ /* 0x000fe2000fffe0ff */
[----:B------:R-:W-:-:S08]  /*3060*/  LOP3.LUT R3, R3, 0x1, RZ, 0x3c, !PT ;  /* 0x0000000103037812 */ /* 0x000fd000078e3cff */
[----:B------:R-:W-:Y:S06]  /*3070*/  UGETNEXTWORKID.BROADCAST [UR4], [UR5] ;  /* 0x00000000040073ca */ /* 0x000fec0008000100 */
[----:B--2---:R-:W-:-:S04]  /*3080*/  SHF.L.U32 R5, R8, 0x1f, RZ ;  /* 0x0000001f08057819 */ /* 0x004fc800000006ff */
[----:B------:R-:W2:Y:S02]  /*3090*/  SYNCS.PHASECHK.TRANS64.TRYWAIT P1, [UR45+0x100], R5 ;  /* 0x00010005ff0075a7 */ /* 0x000ea4000802112d */
[----:B--2---:R-:W-:Y:S05]  /*30a0*/  @!P1 BRA `(.L_x_48) ;  /* 0x0000004c00389947 */ /* 0x004fea0003800000 */
.L_x_145:
[----:B-1----:R-:W1:Y:S01]  /*30b0*/  LDS.128 R4, [UR45+0x140] ;  /* 0x0001402dff047984 */ /* 0x002e620008000c00 */
[----:B------:R-:W-:Y:S01]  /*30c0*/  LOP3.LUT R8, R8, 0x1, RZ, 0x3c, !PT ;  /* 0x0000000108087812 */ /* 0x000fe200078e3cff */
[----:B------:R-:W-:Y:S01]  /*30d0*/  @!PT LDS RZ, [RZ] ;  /* 0x00000000fffff984 */ /* 0x000fe20000000800 */
[----:B------:R-:W-:Y:S01]  /*30e0*/  @!PT LDS RZ, [RZ] ;  /* 0x00000000fffff984 */ /* 0x000fe20000000800 */
[----:B------:R-:W-:Y:S01]  /*30f0*/  @!PT LDS RZ, [RZ] ;  /* 0x00000000fffff984 */ /* 0x000fe20000000800 */
[----:B------:R-:W-:Y:S01]  /*3100*/  @!PT LDS RZ, [RZ] ;  /* 0x00000000fffff984 */ /* 0x000fe20000000800 */
[----:B------:R2:W-:Y:S06]  /*3110*/  MEMBAR.ALL.CTA ;  /* 0x0000000000007992 */ /* 0x0005ec0000008000 */
[----:B--2---:R-:W2:Y:S02]  /*3120*/  FENCE.VIEW.ASYNC.S ;  /* 0x00000000000073c6 */ /* 0x004ea40000000000 */
[----:B--2---:R-:W-:Y:S01]  /*3130*/  SYNCS.ARRIVE.TRANS64.RED.A1T0 RZ, [UR6], RZ ;  /* 0x000000ffffff79a7 */ /* 0x004fe20008100406 */
[----:B-1----:R-:W-:-:S13]  /*3140*/  LOP3.LUT P1, RZ, R6, 0x1, RZ, 0xc0, !PT ;  /* 0x0000000106ff7812 */ /* 0x002fda000782c0ff */
[----:B------:R-:W-:Y:S05]  /*3150*/  @P1 BRA `(.L_x_49) ;  /* 0xfffffffc00981947 */ /* 0x000fea000383ffff */
[----:B------:R-:W-:-:S04]  /*3160*/  SHF.L.U32 R0, R3, 0x1f, RZ ;  /* 0x0000001f03007819 */ /* 0x000fc800000006ff */
[----:B------:R-:W1:Y:S02]  /*3170*/  SYNCS.PHASECHK.TRANS64 P0, [UR45+0x108], R0 ;  /* 0x00010800ff0075a7 */ /* 0x000e64000800102d */
[----:B-1----:R-:W-:Y:S05]  /*3180*/  @P0 EXIT ;  /* 0x000000000000094d */ /* 0x002fea0003800000 */
[----:B------:R-:W-:-:S07]  /*3190*/  MOV R0, UR45 ;  /* 0x0000002d00007c02 */ /* 0x000fce0008000f00 */
.L_x_50:
[----:B-1----:R-:W-:-:S04]  /*31a0*/  SHF.L.U32 R5, R3, 0x1f, RZ ;  /* 0x0000001f03057819 */ /* 0x002fc800000006ff */
[----:B------:R1:W2:Y:S03]  /*31b0*/  SYNCS.PHASECHK.TRANS64.TRYWAIT P0, [R0+URZ+0x108], R5 ;  /* 0x00010805000075a7 */ /* 0x0002a600080011ff */
[----:B--2---:R-:W-:Y:S05]  /*31c0*/  @!P0 NANOSLEEP.SYNCS 0x989680 ;  /* 0x009896800000895d */ /* 0x004fea0003900000 */
[----:B------:R-:W2:Y:S02]  /*31d0*/  @!P0 SYNCS.PHASECHK.TRANS64 P0, [R0+URZ+0x108], R5 ;  /* 0x00010805000085a7 */ /* 0x000ea400080010ff */
[----:B--2---:R-:W-:Y:S05]  /*31e0*/  @P0 EXIT ;  /* 0x000000000000094d */ /* 0x004fea0003800000 */
[----:B------:R-:W-:Y:S05]  /*31f0*/  BRA `(.L_x_50) ;  /* 0xfffffffc00e87947 */ /* 0x000fea000383ffff */
.L_x_46:
[----:B------:R-:W-:-:S09]  /*3200*/  UISETP.NE.AND UP0, UPT, UR6, URZ, UPT ;  /* 0x000000ff0600728c */ /* 0x000fd2000bf05270 */
[----:B------:R-:W-:Y:S05]  /*3210*/  BRA.U UP0, `(.L_x_51) ;  /* 0x0000000d00787547 */ /* 0x000fea000b800000 */
[----:B------:R-:W-:Y:S01]  /*3220*/  UMOV UR4, 0x40 ;  /* 0x0000004000047882 */ /* 0x000fe20000000000 */
[----:B------:R-:W-:Y:S01]  /*3230*/  NOP ;  /* 0x0000000000007918 */ /* 0x000fe20000000000 */
[----:B------:R-:W-:Y:S01]  /*3240*/  ULEA UR4, UR45, UR4, 0x18 ;  /* 0x000000042d047291 */ /* 0x000fe2000f8ec0ff */
[----:B------:R-:W-:Y:S02]  /*3250*/  UMOV UR5, 0x400 ;  /* 0x0000040000057882 */ /* 0x000fe40000000000 */
[----:B------:R-:W-:-:S06]  /*3260*/  ULEA UR45, UR45, UR5, 0x18 ;  /* 0x000000052d2d7291 */ /* 0x000fcc000f8ec0ff */
[----:B------:R-:W1:Y:S02]  /*3270*/  LDS.U8 R0, [UR4+0x1c] ;  /* 0x00001c04ff007984 */ /* 0x000e640008000000 */
[----:B-1----:R-:W-:-:S13]  /*3280*/  ISETP.NE.AND P0, PT, R0, RZ, PT ;  /* 0x000000ff0000720c */ /* 0x002fda0003f05270 */
[----:B------:R-:W-:Y:S05]  /*3290*/  @P0 BRA `(.L_x_52) ;  /* 0x0000000000580947 */ /* 0x000fea0003800000 */
[----:B------:R-:W-:-:S13]  /*32a0*/  ELECT P0, URZ, PT ;  /* 0x0000000000ff782f */ /* 0x000fda0003800000 */
[----:B------:R-:W-:Y:S05]  /*32b0*/  @!P0 BRA `(.L_x_53) ;  /* 0x0000000000608947 */ /* 0x000fea0003800000 */
[----:B------:R-:W-:Y:S01]  /*32c0*/  UMOV UR5, 0x10 ;  /* 0x0000001000057882 */ /* 0x000fe20000000000 */
[----:B------:R-:W-:Y:S01]  /*32d0*/  HFMA2 R0, -RZ, RZ, 0, 5.9604644775390625e-08 ;  /* 0x00000001ff007431 */ /* 0x000fe200000001ff */
[----:B------:R-:W-:-:S03]  /*32e0*/  MOV R2, 0xffff ;  /* 0x0000ffff00027802 */ /* 0x000fc60000000f00 */
[----:B------:R-:W-:Y:S04]  /*32f0*/  DEPBAR.LE SB1, 0x36 ;  /* 0x00009d800000791a */ /* 0x000fe80000000000 */
[----:B------:R-:W1:Y:S02]  /*3300*/  UTCATOMSWS.FIND_AND_SET.ALIGN UP0, UR5, UR5 ;  /* 0x00000005000575e3 */ /* 0x000e640008000800 */
[----:B-1----:R-:W-:Y:S01]  /*3310*/  MOV R3, UR5 ;  /* 0x0000000500037c02 */ /* 0x002fe20008000f00 */
[----:B------:R-:W-:Y:S06]  /*3320*/  BRA.U UP0, `(.L_x_54) ;  /* 0x0000000100187547 */ /* 0x000fec000b800000 */
.L_x_55:
[----:B------:R-:W-:Y:S05]  /*3330*/  NANOSLEEP 0x64 ;  /* 0x000000640000795d */ /* 0x000fea0003800000 */
[----:B------:R-:W-:-:S05]  /*3340*/  UMOV UR5, 0x10 ;  /* 0x0000001000057882 */ /* 0x000fca0000000000 */
[----:B------:R-:W-:Y:S04]  /*3350*/  DEPBAR.LE SB1, 0x36 ;  /* 0x00009d800000791a */ /* 0x000fe80000000000 */
[----:B------:R-:W1:Y:S02]  /*3360*/  UTCATOMSWS.FIND_AND_SET.ALIGN UP0, UR5, UR5 ;  /* 0x00000005000575e3 */ /* 0x000e640008000800 */
[----:B-1----:R-:W-:Y:S01]  /*3370*/  MOV R3, UR5 ;  /* 0x0000000500037c02 */ /* 0x002fe20008000f00 */
[----:B------:R-:W-:Y:S05]  /*3380*/  BRA.U !UP0, `(.L_x_55) ;  /* 0xfffffffd08e87547 */ /* 0x000fea000b83ffff */
.L_x_54:
[-C--:B------:R-:W-:Y:S02]  /*3390*/  SHF.L.U32 R2, R2, R3.reuse, RZ ;  /* 0x0000000302027219 */ /* 0x080fe400000006ff */
[----:B------:R-:W-:Y:S01]  /*33a0*/  SHF.L.U32 R0, R0, R3, RZ ;  /* 0x0000000300007219 */ /* 0x000fe200000006ff */
[----:B------:R-:W-:Y:S02]  /*33b0*/  IMAD.SHL.U32 R3, R3, 0x20, RZ ;  /* 0x0000002003037824 */ /* 0x000fe400078e00ff */
[----:B------:R1:W-:Y:S04]  /*33c0*/  ATOMS.OR RZ, [UR4+0x14], R2 ;  /* 0x00001402ffff798c */ /* 0x0003e8000b000004 */
[----:B------:R1:W-:Y:S04]  /*33d0*/  ATOMS.OR RZ, [UR4+0x18], R0 ;  /* 0x00001800ffff798c */ /* 0x0003e8000b000004 */
[----:B------:R1:W-:Y:S01]  /*33e0*/  STS [UR45+0x150], R3 ;  /* 0x00015003ff007988 */ /* 0x0003e2000800082d */
[----:B------:R-:W-:Y:S05]  /*33f0*/  BRA `(.L_x_53) ;  /* 0x0000000000107947 */ /* 0x000fea0003800000 */
.L_x_52:
[----:B------:R-:W-:Y:S02]  /*3400*/  MOV R0, 0xffffffff ;  /* 0xffffffff00007802 */ /* 0x000fe40000000f00 */
[----:B------:R-:W-:-:S03]  /*3410*/  MOV R2, 0x3440 ;  /* 0x0000344000027802 */ /* 0x000fc60000000f00 */
[----:B------:R1:W-:Y:S04]  /*3420*/  STS [UR45+0x150], R0 ;  /* 0x00015000ff007988 */ /* 0x0003e8000800082d */
[----:B-1-3-5:R-:W-:Y:S05]  /*3430*/  CALL.REL.NOINC `($__internal_1_$__cuda_sm10x_tcgen05_guardrail_trap_phase_invalid_during_alloc) ;  /* 0x0000004c00d07944 */ /* 0x02afea0003c00000 */
.L_x_53:
[----:B------:R-:W-:Y:S05]  /*3440*/  WARPSYNC.ALL ;  /* 0x0000000000007948 */ /* 0x000fea0003800000 */
[----:B------:R-:W2:Y:S01]  /*3450*/  S2UR UR6, SR_CgaCtaId ;  /* 0x00000000000679c3 */ /* 0x000ea20000008800 */
[----:B------:R-:W-:Y:S01]  /*3460*/  UMOV UR4, 0x400 ;  /* 0x0000040000047882 */ /* 0x000fe20000000000 */
[----:B------:R-:W-:-:S06]  /*3470*/  NOP ;  /* 0x0000000000007918 */ /* 0x000fcc0000000000 */
[----:B------:R-:W-:Y:S06]  /*3480*/  BAR.ARV 0x6, 0xa0 ;  /* 0x0182800000007b1d */ /* 0x000fec0000002000 */
[----:B------:R-:W-:Y:S01]  /*3490*/  IMAD.MOV.U32 R8, RZ, RZ, 0x1 ;  /* 0x00000001ff087424 */ /* 0x000fe200078e00ff */
[----:B------:R-:W-:Y:S01]  /*34a0*/  UMOV UR15, URZ ;  /* 0x000000ff000f7c82 */ /* 0x000fe20008000000 */
[----:B------:R-:W-:Y:S01]  /*34b0*/  UMOV UR14, URZ ;  /* 0x000000ff000e7c82 */ /* 0x000fe20008000000 */
[----:B------:R-:W-:Y:S01]  /*34c0*/  UMOV UR24, 0x0 ;  /* 0x0000000000187882 */ /* 0x000fe20000000000 */
[----:B------:R-:W-:Y:S01]  /*34d0*/  UMOV UR25, 0x4100910 ;  /* 0x0410091000197882 */ /* 0x000fe20000000000 */
[----:B------:R-:W-:Y:S01]  /*34e0*/  UMOV UR22, 0x0 ;  /* 0x0000000000167882 */ /* 0x000fe20000000000 */
[----:B------:R-:W-:Y:S01]  /*34f0*/  UMOV UR23, 0x4100910 ;  /* 0x0410091000177882 */ /* 0x000fe20000000000 */
[----:B------:R-:W-:Y:S01]  /*3500*/  UMOV UR20, 0x0 ;  /* 0x0000000000147882 */ /* 0x000fe20000000000 */
[----:B------:R-:W-:Y:S01]  /*3510*/  UMOV UR21, 0x4100910 ;  /* 0x0410091000157882 */ /* 0x000fe20000000000 */
[----:B------:R-:W-:Y:S01]  /*3520*/  UMOV UR18, 0x0 ;  /* 0x0000000000127882 */ /* 0x000fe20000000000 */
[----:B--2---:R-:W-:Y:S01]  /*3530*/  ULEA UR6, UR6, UR4, 0x18 ;  /* 0x0000000406067291 */ /* 0x004fe2000f8ec0ff */
[----:B------:R-:W2:Y:S03]  /*3540*/  LDCU.64 UR4, c[0x0][0x388] ;  /* 0x00007100ff0477ac */ /* 0x000ea60008000a00 */
[----:B------:R-:W-:-:S02]  /*3550*/  UIADD3 UR9, UPT, UPT, UR6, 0x6800, URZ ;  /* 0x0000680006097890 */ /* 0x000fc4000fffe0ff */
[----:B------:R-:W-:-:S03]  /*3560*/  UIADD3 UR10, UPT, UPT, UR6, 0x1e800, URZ ;  /* 0x0001e800060a7890 */ /* 0x000fc6000fffe0ff */
[----:B------:R-:W1:Y:S01]  /*3570*/  LDS R9, [UR6+0x150] ;  /* 0x00015006ff097984 */ /* 0x000e620008000800 */
[----:B------:R-:W-:Y:S02]  /*3580*/  USHF.R.U32.HI UR9, URZ, 0x4, UR9 ;  /* 0x00000004ff097899 */ /* 0x000fe40008011609 */
[----:B------:R-:W-:Y:S02]  /*3590*/  USHF.R.U32.HI UR10, URZ, 0x4, UR10 ;  /* 0x00000004ff0a7899 */ /* 0x000fe4000801160a */
[----:B------:R-:W-:Y:S02]  /*35a0*/  ULOP3.LUT UR9, UR9, 0x3fff, URZ, 0xc0, !UPT ;  /* 0x00003fff09097892 */ /* 0x000fe4000f8ec0ff */
[----:B------:R-:W-:Y:S02]  /*35b0*/  ULOP3.LUT UR10, UR10, 0x3fff, URZ, 0xc0, !UPT ;  /* 0x00003fff0a0a7892 */ /* 0x000fe4000f8ec0ff */
[----:B------:R-:W-:Y:S02]  /*35c0*/  ULOP3.LUT UR9, UR9, 0x10000, URZ, 0xfc, !UPT ;  /* 0x0001000009097892 */ /* 0x000fe4000f8efcff */
[----:B--2---:R-:W-:-:S02]  /*35d0*/  UIADD3 UR7, UPT, UPT, UR4, 0x1f, URZ ;  /* 0x0000001f04077890 */ /* 0x004fc4000fffe0ff */
[----:B------:R-:W-:Y:S02]  /*35e0*/  ULOP3.LUT UR10, UR10, 0x10000, URZ, 0xfc, !UPT ;  /* 0x000100000a0a7892 */ /* 0x000fe4000f8efcff */
[----:B------:R-:W-:Y:S01]  /*35f0*/  USHF.R.S32.HI UR4, URZ, 0x1f, UR7 ;  /* 0x0000001fff047899 */ /* 0x000fe20008011407 */
[----:B------:R-:W-:-:S03]  /*3600*/  UMOV UR19, 0x4100910 ;  /* 0x0410091000137882 */ /* 0x000fc60000000000 */
[----:B------:R-:W-:-:S04]  /*3610*/  ULEA.HI UR7, UR4, UR7, URZ, 0x5 ;  /* 0x0000000704077291 */ /* 0x000fc8000f8f28ff */
[----:B------:R-:W-:-:S03]  /*3620*/  USHF.R.S32.HI UR7, URZ, 0x5, UR7 ;  /* 0x00000005ff077899 */ /* 0x000fc60008011407 */
[----:B------:R-:W2:Y:S01]  /*3630*/  LDCU UR4, c[0x0][0x390] ;  /* 0x00007200ff0477ac */ /* 0x000ea20008000800 */
[----:B------:R-:W-:Y:S02]  /*3640*/  UIMAD UR7, UR7, UR5, URZ ;  /* 0x00000005070772a4 */ /* 0x000fe4000f8e02ff */
[----:B------:R-:W-:-:S04]  /*3650*/  UIADD3 UR5, UPT, UPT, UR6, 0x108, URZ ;  /* 0x0000010806057890 */ /* 0x000fc8000fffe0ff */
[----:B------:R-:W-:Y:S01]  /*3660*/  UPRMT UR5, URZ, 0x654, UR5 ;  /* 0x00000654ff057896 */ /* 0x000fe20008000005 */
[C---:B-1----:R-:W-:Y:S01]  /*3670*/  VIADD R3, R9.reuse, 0x40 ;  /* 0x0000004009037836 */ /* 0x042fe20000000000 */
[----:B------:R-:W-:Y:S01]  /*3680*/  LOP3.LUT R2, R9, 0xffff, RZ, 0xc0, !PT ;  /* 0x0000ffff09027812 */ /* 0x000fe200078ec0ff */
[----:B--2---:R-:W-:-:S03]  /*3690*/  UIMAD UR4, UR7, UR4, URZ ;  /* 0x00000004070472a4 */ /* 0x004fc6000f8e02ff */
[----:B------:R-:W-:Y:S01]  /*36a0*/  LOP3.LUT R3, R3, 0xffff, RZ, 0xc0, !PT ;  /* 0x0000ffff03037812 */ /* 0x000fe200078ec0ff */
[----:B------:R-:W-:-:S04]  /*36b0*/  UIADD3 UR16, UPT, UPT, UR4, -0x1, URZ ;  /* 0xffffffff04107890 */ /* 0x000fc8000fffe0ff */
[----:B------:R1:W-:Y:S01]  /*36c0*/  STL.64 [R1], R2 ;  /* 0x0000000201007387 */ /* 0x0003e20000100a00 */
[----:B------:R-:W-:Y:S01]  /*36d0*/  UISETP.GE.AND UP2, UPT, UR4, 0x1, UPT ;  /* 0x000000010400788c */ /* 0x000fe2000bf46270 */
[----:B-1----:R-:W-:-:S10]  /*36e0*/  CS2R R2, SRZ ;  /* 0x0000000000027805 */ /* 0x002fd4000001ff00 */
.L_x_62:
[----:B-1----:R-:W-:-:S04]  /*36f0*/  SHF.L.U32 R5, R3, 0x1f, RZ ;  /* 0x0000001f03057819 */ /* 0x002fc800000006ff */
[----:B------:R-:W1:Y:S02]  /*3700*/  SYNCS.PHASECHK.TRANS64.TRYWAIT P0, [UR6+0x100], R5 ;  /* 0x00010005ff0075a7 */ /* 0x000e640008001106 */
[----:B-12-4-:R-:W-:Y:S05]  /*3710*/  @!P0 BRA `(.L_x_56) ;  /* 0x0000004400b48947 */ /* 0x016fea0003800000 */
.L_x_147:
[----:B-1----:R-:W1:Y:S01]  /*3720*/  LDS.128 R4, [UR6+0x140] ;  /* 0x00014006ff047984 */ /* 0x002e620008000c00 */
[----:B------:R-:W-:Y:S01]  /*3730*/  ULEA UR8, UR15, UR6, 0x3 ;  /* 0x000000060f087291 */ /* 0x000fe2000f8e18ff */
[----:B------:R-:W-:Y:S01]  /*3740*/  SHF.L.U32 R0, R8, 0x1f, RZ ;  /* 0x0000001f08007819 */ /* 0x000fe200000006ff */
[----:B------:R-:W-:Y:S01]  /*3750*/  @!PT LDS RZ, [RZ] ;  /* 0x00000000fffff984 */ /* 0x000fe20000000800 */
[----:B------:R-:W-:Y:S01]  /*3760*/  @!PT LDS RZ, [RZ] ;  /* 0x00000000fffff984 */ /* 0x000fe20000000800 */
[----:B------:R-:W-:Y:S01]  /*3770*/  @!PT LDS RZ, [RZ] ;  /* 0x00000000fffff984 */ /* 0x000fe20000000800 */
[----:B------:R-:W-:Y:S01]  /*3780*/  @!PT LDS RZ, [RZ] ;  /* 0x00000000fffff984 */ /* 0x000fe20000000800 */
[----:B------:R2:W-:Y:S06]  /*3790*/  MEMBAR.ALL.CTA ;  /* 0x0000000000007992 */ /* 0x0005ec0000008000 */
[----:B--2---:R-:W2:Y:S02]  /*37a0*/  FENCE.VIEW.ASYNC.S ;  /* 0x00000000000073c6 */ /* 0x004ea40000000000 */
[----:B--2---:R-:W-:Y:S01]  /*37b0*/  SYNCS.ARRIVE.TRANS64.RED.A1T0 RZ, [UR5], RZ ;  /* 0x000000ffffff79a7 */ /* 0x004fe20008100405 */
[----:B------:R-:W2:Y:S01]  /*37c0*/  SYNCS.PHASECHK.TRANS64.TRYWAIT P0, [UR8+0x120], R0 ;  /* 0x00012000ff0075a7 */ /* 0x000ea20008001108 */
[----:B-1----:R-:W-:Y:S01]  /*37d0*/  LOP3.LUT P3, RZ, R6, 0x1, RZ, 0xc0, !PT ;  /* 0x0000000106ff7812 */ /* 0x002fe2000786c0ff */
[----:B--2---:R-:W-:-:S12]  /*37e0*/  @!P0 BRA `(.L_x_57) ;  /* 0x0000004400988947 */ /* 0x004fd80003800000 */
.L_x_149:
[----:B------:R-:W-:Y:S05]  /*37f0*/  BRA.U !UP2, `(.L_x_58) ;  /* 0x000000010af07547 */ /* 0x000fea000b800000 */
[----:B-1----:R-:W-:Y:S01]  /*3800*/  IMAD.U32 R0, RZ, RZ, UR15 ;  /* 0x0000000fff007e24 */ /* 0x002fe2000f8e00ff */
[----:B------:R-:W-:-:S04]  /*3810*/  ULEA UR4, UR14, UR6, 0x3 ;  /* 0x000000060e047291 */ /* 0x000fc8000f8e18ff */
[----:B------:R-:W-:Y:S02]  /*3820*/  LEA R4, R0, R1, 0x2 ;  /* 0x0000000100047211 */ /* 0x000fe400078e10ff */
[----:B------:R-:W-:-:S04]  /*3830*/  SHF.L.U32 R0, R2, 0x1f, RZ ;  /* 0x0000001f02007819 */ /* 0x000fc800000006ff */
[----:B------:R-:W5:Y:S01]  /*3840*/  LDL R4, [R4] ;  /* 0x0000000004047983 */ /* 0x000f620000100800 */
[----:B------:R1:W2:Y:S01]  /*3850*/  SYNCS.PHASECHK.TRANS64.TRYWAIT P2, [UR4], R0 ;  /* 0x00000000ff0075a7 */ /* 0x0002a20008041104 */
[----:B------:R-:W-:Y:S01]  /*3860*/  UPLOP3.LUT UP3, UPT, UPT, UPT, UPT, 0x40, 0x4 ;  /* 0x000000000004789c */ /* 0x000fe20003f6e870 */
[----:B------:R-:W-:Y:S01]  /*3870*/  UMOV UR13, UR16 ;  /* 0x00000010000d7c82 */ /* 0x000fe20008000000 */
[----:B------:R-:W-:-:S09]  /*3880*/  UMOV UR12, UR14 ;  /* 0x0000000e000c7c82 */ /* 0x000fd20008000000 */
.L_x_61:
[----:B----4-:R-:W-:Y:S01]  /*3890*/  ULEA UR7, UR12, UR6, 0x3 ;  /* 0x000000060c077291 */ /* 0x010fe2000f8e18ff */
[----:B-12---:R-:W-:Y:S11]  /*38a0*/  @P2 BRA `(.L_x_59) ;  /* 0x00000000000c2947 */ /* 0x006ff60003800000 */
[----:B------:R-:W-:Y:S04]  /*38b0*/  SHF.L.U32 R5, R2, 0x1f, RZ ;  /* 0x0000001f02057819 */ /* 0x000fe800000006ff */
[----:B------:R-:W2:Y:S02]  /*38c0*/  SYNCS.PHASECHK.TRANS64.TRYWAIT P0, [UR7], R5 ;  /* 0x00000005ff0075a7 */ /* 0x000ea40008001107 */
[----:B--2---:R-:W-:Y:S05]  /*38d0*/  @!P0 BRA `(.L_x_60) ;  /* 0x0000004400748947 */ /* 0x004fea0003800000 */
.L_x_59:
[----:B------:R-:W-:Y:S01]  /*38e0*/  UISETP.NE.AND UP0, UPT, UR13, URZ, UPT ;  /* 0x000000ff0d00728c */ /* 0x000fe2000bf05270 */
[----:B------:R-:W-:Y:S01]  /*38f0*/  PLOP3.LUT P2, PT, PT, PT, PT, 0x80, 0x8 ;  /* 0x000000000008781c */ /* 0x000fe20003f4f070 */
[----:B------:R-:W-:Y:S01]  /*3900*/  UIADD3 UR14, UPT, UPT, UR12, 0x1, URZ ;  /* 0x000000010c0e7890 */ /* 0x000fe2000fffe0ff */
[----:B------:R-:W-:Y:S03]  /*3910*/  ELECT P1, URZ, PT ;  /* 0x0000000000ff782f */ /* 0x000fe60003820000 */
[----:B------:R-:W-:Y:S01]  /*3920*/  UISETP.NE.AND UP1, UPT, UR14, 0xc, UPT ;  /* 0x0000000c0e00788c */ /* 0x000fe2000bf25270 */
[----:B------:R-:W-:Y:S01]  /*3930*/  PLOP3.LUT P0, PT, PT, PT, UP0, 0x80, 0x8 ;  /* 0x000000000008781c */ /* 0x000fe20003f0f008 */
[----:B------:R-:W-:Y:S02]  /*3940*/  ULEA UR26, UR12, UR10, 0x9 ;  /* 0x0000000a0c1a7291 */ /* 0x000fe4000f8e48ff */
[----:B------:R-:W-:Y:S02]  /*3950*/  USEL UR11, URZ, 0x1, UP1 ;  /* 0x00000001ff0b7887 */ /* 0x000fe40008800000 */
[----:B------:R-:W-:Y:S02]  /*3960*/  USEL UR14, UR14, URZ, UP1 ;  /* 0x000000ff0e0e7287 */ /* 0x000fe40008800000 */
[----:B------:R-:W-:Y:S02]  /*3970*/  ULEA UR28, UR12, UR9, 0x9 ;  /* 0x000000090c1c7291 */ /* 0x000fe4000f8e48ff */
[----:B------:R-:W-:Y:S01]  /*3980*/  @UP0 ULEA UR4, UR14, UR6, 0x3 ;  /* 0x000000060e040291 */ /* 0x000fe2000f8e18ff */
[----:B------:R-:W-:Y:S01]  /*3990*/  LOP3.LUT R2, R2, UR11, RZ, 0x3c, !PT ;  /* 0x0000000b02027c12 */ /* 0x000fe2000f8e3cff */
[----:B------:R-:W-:Y:S02]  /*39a0*/  UIADD3 UR36, UPT, UPT, UR26, 0x2, URZ ;  /* 0x000000021a247890 */ /* 0x000fe4000fffe0ff */
[----:B------:R-:W-:Y:S01]  /*39b0*/  UIADD3 UR34, UPT, UPT, UR28, 0x2, URZ ;  /* 0x000000021c227890 */ /* 0x000fe2000fffe0ff */
[----:B-1----:R-:W-:Y:S01]  /*39c0*/  @P0 SHF.L.U32 R0, R2, 0x1f, RZ ;  /* 0x0000001f02000819 */ /* 0x002fe200000006ff */
[----:B------:R-:W-:Y:S02]  /*39d0*/  UIADD3 UR32, UPT, UPT, UR26, 0x4, URZ ;  /* 0x000000041a207890 */ /* 0x000fe4000fffe0ff */
[----:B------:R-:W-:Y:S01]  /*39e0*/  UIADD3 UR30, UPT, UPT, UR28, 0x4, URZ ;  /* 0x000000041c1e7890 */ /* 0x000fe2000fffe0ff */
[----:B------:R4:W1:Y:S01]  /*39f0*/  @P0 SYNCS.PHASECHK.TRANS64.TRYWAIT P2, [UR4], R0 ;  /* 0x00000000ff0005a7 */ /* 0x0008620008041104 */
[----:B------:R-:W-:Y:S02]  /*3a00*/  ELECT P0, URZ, PT ;  /* 0x0000000000ff782f */ /* 0x000fe40003800000 */
[C---:B-----5:R-:W-:Y:S01]  /*3a10*/  @P1 R2UR.BROADCAST UR4, R4.reuse ;  /* 0x00000000040412ca */ /* 0x060fe200008e0000 */
[----:B------:R-:W-:Y:S10]  /*3a20*/  UIADD3 UR7, UPT, UPT, UR7, 0x60, URZ ;  /* 0x0000006007077890 */ /* 0x000ff4000fffe0ff */
[C---:B------:R-:W-:Y:S02]  /*3a30*/  @P0 R2UR.BROADCAST UR11, R4.reuse ;  /* 0x00000000040b02ca */ /* 0x040fe400008e0000 */
[----:B------:R-:W-:Y:S01]  /*3a40*/  ELECT P0, URZ, PT ;  /* 0x0000000000ff782f */ /* 0x000fe20003800000 */
[----:B------:R-:W-:Y:S01]  /*3a50*/  UMOV UR27, 0x40004040 ;  /* 0x40004040001b7882 */ /* 0x000fe20000000000 */
[----:B------:R-:W-:Y:S01]  /*3a60*/  UMOV UR29, 0x40004040 ;  /* 0x40004040001d7882 */ /* 0x000fe20000000000 */
[----:B------:R-:W-:Y:S01]  /*3a70*/  UMOV UR37, 0x40004040 ;  /* 0x4000404000257882 */ /* 0x000fe20000000000 */
[----:B------:R-:W-:Y:S01]  /*3a80*/  UMOV UR35, 0x40004040 ;  /* 0x4000404000237882 */ /* 0x000fe20000000000 */
[----:B------:R-:W-:Y:S01]  /*3a90*/  UMOV UR33, 0x40004040 ;  /* 0x4000404000217882 */ /* 0x000fe20000000000 */
[----:B------:R-:W-:Y:S01]  /*3aa0*/  UMOV UR31, 0x40004040 ;  /* 0x40004040001f7882 */ /* 0x000fe20000000000 */
[----:B------:R-:W-:Y:S01]  /*3ab0*/  UMOV UR12, UR14 ;  /* 0x0000000e000c7c82 */ /* 0x000fe20008000000 */
[----:B------:R2:W-:Y:S01]  /*3ac0*/  UTCHMMA gdesc[UR28], gdesc[UR26], tmem[UR4], tmem[UR24], idesc[UR25], UP3 ;  /* 0x00ff181a1c0075ea */ /* 0x0005e20009800004 */
[----:B------:R-:W-:Y:S02]  /*3ad0*/  UPLOP3.LUT UP3, UPT, UPT, UPT, UPT, 0x80, 0x8 ;  /* 0x000000000008789c */ /* 0x000fe40003f6f070 */
[----:B------:R3:W-:Y:S01]  /*3ae0*/  UTCHMMA gdesc[UR34], gdesc[UR36], tmem[UR11], tmem[UR22], idesc[UR23], UPT ;  /* 0x00ff1624220075ea */ /* 0x0007e2000b80000b */
[----:B--2---:R-:W-:Y:S01]  /*3af0*/  UIADD3 UR26, UPT, UPT, UR26, 0x6, URZ ;  /* 0x000000061a1a7890 */ /* 0x004fe2000fffe0ff */
[C---:B------:R-:W-:Y:S02]  /*3b00*/  @P0 R2UR.BROADCAST UR4, R4.reuse ;  /* 0x00000000040402ca */ /* 0x040fe400008e0000 */
[----:B------:R-:W-:Y:S11]  /*3b10*/  ELECT P0, URZ, PT ;  /* 0x0000000000ff782f */ /* 0x000ff60003800000 */
[----:B------:R-:W-:Y:S02]  /*3b20*/  @!UPT UIADD3 URZ, UPT, UPT, URZ, URZ, URZ ;  /* 0x000000fffffff290 */ /* 0x000fe4000fffe0ff */
[----:B---3--:R-:W-:Y:S01]  /*3b30*/  @P0 R2UR.BROADCAST UR11, R4 ;  /* 0x00000000040b02ca */ /* 0x008fe200008e0000 */
[----:B------:R-:W-:Y:S01]  /*3b40*/  UIADD3 UR28, UPT, UPT, UR28, 0x6, URZ ;  /* 0x000000061c1c7890 */ /* 0x000fe2000fffe0ff */
[----:B------:R2:W-:Y:S11]  /*3b50*/  UTCHMMA gdesc[UR30], gdesc[UR32], tmem[UR4], tmem[UR20], idesc[UR21], UPT ;  /* 0x00ff14201e0075ea */ /* 0x0005f6000b800004 */
[----:B------:R4:W-:Y:S01]  /*3b60*/  UTCHMMA gdesc[UR28], gdesc[UR26], tmem[UR11], tmem[UR18], idesc[UR19], UPT ;  /* 0x00ff121a1c0075ea */ /* 0x0009e2000b80000b */
[----:B------:R4:W-:Y:S01]  /*3b70*/  UTCBAR [UR7], URZ ;  /* 0x000000ff070073e9 */ /* 0x0009e200080000ff */
[----:B--2---:R-:W-:Y:S02]  /*3b80*/  UIADD3 UR4, UPT, UPT, UR13, 0x1, URZ ;  /* 0x000000010d047890 */ /* 0x004fe4000fffe0ff */
[----:B------:R-:W-:Y:S02]  /*3b90*/  UIADD3 UR13, UPT, UPT, UR13, -0x1, URZ ;  /* 0xffffffff0d0d7890 */ /* 0x000fe4000fffe0ff */
[----:B------:R-:W-:Y:S09]  /*3ba0*/  UISETP.GT.U32.AND UP0, UPT, UR4, 0x1, UPT ;  /* 0x000000010400788c */ /* 0x000ff2000bf04070 */
[----:B------:R-:W-:Y:S05]  /*3bb0*/  BRA.U UP0, `(.L_x_61) ;  /* 0xfffffffd00347547 */ /* 0x000fea000b83ffff */
.L_x_58:
[----:B------:R-:W-:Y:S01]  /*3bc0*/  UIADD3 UR15, UPT, UPT, UR15, 0x1, URZ ;  /* 0x000000010f0f7890 */ /* 0x000fe2000fffe0ff */
[----:B------:R-:W-:Y:S01]  /*3bd0*/  LOP3.LUT R3, R3, 0x1, RZ, 0x3c, !PT ;  /* 0x0000000103037812 */ /* 0x000fe200078e3cff */
[----:B------:R-:W-:Y:S02]  /*3be0*/  UIADD3 UR8, UPT, UPT, UR8, 0x110, URZ ;  /* 0x0000011008087890 */ /* 0x000fe4000fffe0ff */
[----:B------:R-:W-:-:S04]  /*3bf0*/  UISETP.NE.AND UP0, UPT, UR15, 0x2, UPT ;  /* 0x000000020f00788c */ /* 0x000fc8000bf05270 */
[----:B------:R-:W-:Y:S02]  /*3c00*/  USEL UR4, URZ, 0x1, UP0 ;  /* 0x00000001ff047887 */ /* 0x000fe40008000000 */
[----:B------:R-:W-:Y:S01]  /*3c10*/  USEL UR15, UR15, URZ, UP0 ;  /* 0x000000ff0f0f7287 */ /* 0x000fe20008000000 */
[----:B------:R2:W-:Y:S03]  /*3c20*/  UTCBAR [UR8], URZ ;  /* 0x000000ff080073e9 */ /* 0x0005e600080000ff */
[----:B------:R-:W-:Y:S01]  /*3c30*/  LOP3.LUT R8, R8, UR4, RZ, 0x3c, !PT ;  /* 0x0000000408087c12 */ /* 0x000fe2000f8e3cff */
[----:B------:R-:W-:Y:S07]  /*3c40*/  @P3 BRA `(.L_x_62) ;  /* 0xfffffff800a83947 */ /* 0x000fee000383ffff */
[----:B------:R-:W3:Y:S01]  /*3c50*/  S2UR UR4, SR_CgaCtaId ;  /* 0x00000000000479c3 */ /* 0x000ee20000008800 */
[----:B------:R-:W-:Y:S01]  /*3c60*/  ELECT P0, URZ, PT ;  /* 0x0000000000ff782f */ /* 0x000fe20003800000 */
[----:B-1--4-:R-:W-:Y:S01]  /*3c70*/  IMAD.MOV.U32 R0, RZ, RZ, 0x1 ;  /* 0x00000001ff007424 */ /* 0x012fe200078e00ff */
[----:B------:R-:W-:Y:S01]  /*3c80*/  UIADD3 UR6, UPT, UPT, UR6, 0x120, URZ ;  /* 0x0000012006067890 */ /* 0x000fe2000fffe0ff */
[----:B------:R-:W-:Y:S01]  /*3c90*/  SHF.L.U32 R3, R8, 0x1f, RZ ;  /* 0x0000001f08037819 */ /* 0x000fe200000006ff */
[----:B------:R-:W-:-:S03]  /*3ca0*/  UMOV UR5, 0x40 ;  /* 0x0000004000057882 */ /* 0x000fc60000000000 */
[----:B------:R-:W-:Y:S01]  /*3cb0*/  UVIRTCOUNT.DEALLOC.SMPOOL 0x80 ;  /* 0x000000800000784c */ /* 0x000fe20000000000 */
[----:B---3--:R-:W-:Y:S02]  /*3cc0*/  ULEA UR4, UR4, UR5, 0x18 ;  /* 0x0000000504047291 */ /* 0x008fe4000f8ec0ff */
[----:B------:R-:W-:-:S07]  /*3cd0*/  ULEA UR5, UR15, UR6, 0x3 ;  /* 0x000000060f057291 */ /* 0x000fce000f8e18ff */
[----:B------:R1:W-:Y:S02]  /*3ce0*/  @P0 STS.U8 [UR4+0x1c], R0 ;  /* 0x00001c00ff000988 */ /* 0x0003e40008000004 */
[----:B------:R-:W3:Y:S02]  /*3cf0*/  SYNCS.PHASECHK.TRANS64.TRYWAIT P0, [UR5], R3 ;  /* 0x00000003ff0075a7 */ /* 0x000ee40008001105 */
[----:B-1-3--:R-:W-:Y:S05]  /*3d00*/  @!P0 BRA `(.L_x_63) ;  /* 0x0000004000808947 */ /* 0x00afea0003800000 */
.L_x_152:
[----:B------:R-:W-:-:S04]  /*3d10*/  UIADD3 UR7, UPT, UPT, UR15, 0x1, URZ ;  /* 0x000000010f077890 */ /* 0x000fc8000fffe0ff */
[----:B------:R-:W-:-:S04]  /*3d20*/  UISETP.NE.AND UP0, UPT, UR7, 0x2, UPT ;  /* 0x000000020700788c */ /* 0x000fc8000bf05270 */
[----:B------:R-:W-:Y:S02]  /*3d30*/  USEL UR5, URZ, 0x1, UP0 ;  /* 0x00000001ff057887 */ /* 0x000fe40008000000 */
[----:B------:R-:W-:-:S04]  /*3d40*/  USEL UR7, UR7, URZ, UP0 ;  /* 0x000000ff07077287 */ /* 0x000fc80008000000 */
[----:B------:R-:W-:Y:S01]  /*3d50*/  ULEA UR7, UR7, UR6, 0x3 ;  /* 0x0000000607077291 */ /* 0x000fe2000f8e18ff */
[----:B-1----:R-:W-:-:S04]  /*3d60*/  LOP3.LUT R3, R8, UR5, RZ, 0x3c, !PT ;  /* 0x0000000508037c12 */ /* 0x002fc8000f8e3cff */
[----:B------:R-:W-:-:S04]  /*3d70*/  SHF.L.U32 R3, R3, 0x1f, RZ ;  /* 0x0000001f03037819 */ /* 0x000fc800000006ff */
[----:B------:R-:W1:Y:S02]  /*3d80*/  SYNCS.PHASECHK.TRANS64.TRYWAIT P0, [UR7], R3 ;  /* 0x00000003ff0075a7 */ /* 0x000e640008001107 */
[----:B-1----:R-:W-:Y:S05]  /*3d90*/  @!P0 BRA `(.L_x_64) ;  /* 0x0000004000748947 */ /* 0x002fea0003800000 */
.L_x_154:
[----:B------:R-:W-:Y:S01]  /*3da0*/  NOP ;  /* 0x0000000000007918 */ /* 0x000fe20000000000 */
[----:B-1----:R-:W1:Y:S01]  /*3db0*/  LDS R0, [UR4+0x14] ;  /* 0x00001404ff007984 */ /* 0x002e620008000800 */
[----:B------:R-:W-:Y:S01]  /*3dc0*/  LOP3.LUT R2, R9, 0xffff, RZ, 0xc0, !PT ;  /* 0x0000ffff09027812 */ /* 0x000fe200078ec0ff */
[----:B------:R-:W-:Y:S02]  /*3dd0*/  IMAD.MOV.U32 R3, RZ, RZ, 0xffff ;  /* 0x0000ffffff037424 */ /* 0x000fe400078e00ff */
[----:B------:R-:W-:Y:S01]  /*3de0*/  IMAD.MOV.U32 R5, RZ, RZ, 0x1 ;  /* 0x00000001ff057424 */ /* 0x000fe200078e00ff */
[----:B------:R-:W-:-:S04]  /*3df0*/  SHF.R.U32.HI R2, RZ, 0x5, R2 ;  /* 0x00000005ff027819 */ /* 0x000fc80000011602 */
[-C--:B------:R-:W-:Y:S02]  /*3e00*/  SHF.L.U32 R3, R3, R2.reuse, RZ ;  /* 0x0000000203037219 */ /* 0x080fe400000006ff */
[----:B------:R-:W-:Y:S02]  /*3e10*/  SHF.L.U32 R5, R5, R2, RZ ;  /* 0x0000000205057219 */ /* 0x000fe400000006ff */
[----:B-1----:R-:W-:-:S04]  /*3e20*/  LOP3.LUT R0, R0, R3, RZ, 0xc0, !PT ;  /* 0x0000000300007212 */ /* 0x002fc800078ec0ff */
[----:B------:R-:W-:-:S13]  /*3e30*/  ISETP.NE.AND P0, PT, R0, R3, PT ;  /* 0x000000030000720c */ /* 0x000fda0003f05270 */
[----:B------:R-:W-:Y:S05]  /*3e40*/  @P0 BRA `(.L_x_65) ;  /* 0x00000000005c0947 */ /* 0x000fea0003800000 */
[----:B------:R-:W1:Y:S02]  /*3e50*/  LDS R0, [UR4+0x18] ;  /* 0x00001804ff007984 */ /* 0x000e640008000800 */
[----:B-1----:R-:W-:-:S04]  /*3e60*/  LOP3.LUT R0, R0, R5, RZ, 0xc0, !PT ;  /* 0x0000000500007212 */ /* 0x002fc800078ec0ff */
[----:B------:R-:W-:-:S13]  /*3e70*/  ISETP.NE.AND P0, PT, R0, R5, PT ;  /* 0x000000050000720c */ /* 0x000fda0003f05270 */
[----:B------:R-:W-:Y:S05]  /*3e80*/  @P0 BRA `(.L_x_66) ;  /* 0x0000000000400947 */ /* 0x000fea0003800000 */
[----:B--2---:R-:W-:Y:S01]  /*3e90*/  R2UR UR8, R3 ;  /* 0x00000000030872ca */ /* 0x004fe200000e0000 */
[----:B------:R-:W1:Y:S01]  /*3ea0*/  S2R R2, SR_LANEID ;  /* 0x0000000000027919 */ /* 0x000e620000000000 */
[----:B------:R-:W-:Y:S01]  /*3eb0*/  LOP3.LUT R5, RZ, R5, RZ, 0x33, !PT ;  /* 0x00000005ff057212 */ /* 0x000fe200078e33ff */
[----:B------:R-:W-:Y:S02]  /*3ec0*/  VOTEU.ANY UR7, UPT, PT ;  /* 0x0000000000077886 */ /* 0x000fe400038e0100 */
[----:B------:R-:W-:Y:S01]  /*3ed0*/  UFLO.U32 UR7, UR7 ;  /* 0x00000007000772bd */ /* 0x000fe200080e0000 */
[----:B------:R-:W2:Y:S07]  /*3ee0*/  REDUX UR5, R5 ;  /* 0x00000000050573c4 */ /* 0x000eae0000000000 */
[----:B------:R-:W-:-:S06]  /*3ef0*/  ULOP3.LUT UR8, URZ, UR8, URZ, 0x33, !UPT ;  /* 0x00000008ff087292 */ /* 0x000fcc000f8e33ff */
[----:B------:R-:W-:-:S04]  /*3f00*/  IMAD.U32 R0, RZ, RZ, UR8 ;  /* 0x00000008ff007e24 */ /* 0x000fc8000f8e00ff */
[----:B------:R-:W3:Y:S02]  /*3f10*/  REDUX UR6, R0 ;  /* 0x00000000000673c4 */ /* 0x000ee40000000000 */
[----:B------:R4:W-:Y:S01]  /*3f20*/  UTCATOMSWS.AND URZ, UR8 ;  /* 0x0000000800ff79e3 */ /* 0x0009e20008000000 */
[----:B-1----:R-:W-:Y:S01]  /*3f30*/  ISETP.EQ.U32.AND P0, PT, R2, UR7, PT ;  /* 0x0000000702007c0c */ /* 0x002fe2000bf02070 */
[----:B--2---:R-:W-:Y:S02]  /*3f40*/  IMAD.U32 R2, RZ, RZ, UR5 ;  /* 0x00000005ff027e24 */ /* 0x004fe4000f8e00ff */
[----:B---3--:R-:W-:-:S10]  /*3f50*/  IMAD.U32 R3, RZ, RZ, UR6 ;  /* 0x00000006ff037e24 */ /* 0x008fd4000f8e00ff */
[----:B------:R4:W-:Y:S04]  /*3f60*/  @P0 ATOMS.AND RZ, [UR4+0x14], R3 ;  /* 0x00001403ffff098c */ /* 0x0009e8000a800004 */
[----:B------:R4:W-:Y:S01]  /*3f70*/  @P0 ATOMS.AND RZ, [UR4+0x18], R2 ;  /* 0x00001802ffff098c */ /* 0x0009e2000a800004 */
[----:B------:R-:W-:Y:S05]  /*3f80*/  BRA `(.L_x_67) ;  /* 0x0000000000147947 */ /* 0x000fea0003800000 */
.L_x_66:
[----:B------:R-:W-:Y:S02]  /*3f90*/  MOV R2, 0x3fb0 ;  /* 0x00003fb000027802 */ /* 0x000fe40000000f00 */
[----:B--2--5:R-:W-:Y:S05]  /*3fa0*/  CALL.REL.NOINC `($__internal_0_$__cuda_sm10x_tcgen05_guardrail_trap_col_being_dealloced_not_returned_by_alloc) ;  /* 0x0000004000e87944 */ /* 0x024fea0003c00000 */
[----:B------:R-:W-:Y:S05]  /*3fb0*/  BRA `(.L_x_67) ;  /* 0x0000000000087947 */ /* 0x000fea0003800000 */
.L_x_65:
[----:B------:R-:W-:Y:S02]  /*3fc0*/  MOV R2, 0x3fe0 ;  /* 0x00003fe000027802 */ /* 0x000fe40000000f00 */
[----:B--2--5:R-:W-:Y:S05]  /*3fd0*/  CALL.REL.NOINC `($__internal_2_$__cuda_sm10x_tcgen05_guardrail_trap_unallocated_columns_being_dealloced) ;  /* 0x0000004000f47944 */ /* 0x024fea0003c00000 */
.L_x_67:
[----:B------:R-:W-:Y:S01]  /*3fe0*/  NOP ;  /* 0x0000000000007918 */ /* 0x000fe20000000000 */
[----:B----4-:R-:W-:Y:S05]  /*3ff0*/  EXIT ;  /* 0x000000000000794d */ /* 0x010fea0003800000 */
.L_x_51:
[----:B------:R-:W-:-:S09]  /*4000*/  UISETP.NE.OR UP1, UPT, UR6, 0x3, !UP1 ;  /* 0x000000030600788c */ /* 0x000fd2000cf25670 */
[----:B------:R-:W-:Y:S05]  /*4010*/  BRA.U UP1, `(.L_x_68) ;  /* 0x0000000d01e87547 */ /* 0x000fea000b800000 */
[----:B------:R-:W1:Y:S01]  /*4020*/  LDC.64 R8, c[0x0][0x888] ;  /* 0x00022200ff087b82 */ /* 0x000e620000000a00 */
[----:B------:R-:W-:Y:S01]  /*4030*/  UMOV UR7, 0x400 ;  /* 0x0000040000077882 */ /* 0x000fe20000000000 */
[----:B------:R-:W-:Y:S01]  /*4040*/  IMAD.MOV.U32 R40, RZ, RZ, 0x1 ;  /* 0x00000001ff287424 */ /* 0x000fe200078e00ff */
[----:B------:R-:W-:Y:S01]  /*4050*/  ULEA UR7, UR45, UR7, 0x18 ;  /* 0x000000072d077291 */ /* 0x000fe2000f8ec0ff */
[----:B------:R-:W-:Y:S01]  /*4060*/  IMAD.MOV.U32 R36, RZ, RZ, RZ ;  /* 0x000000ffff247224 */ /* 0x000fe200078e00ff */
[----:B------:R-:W-:Y:S02]  /*4070*/  UPLOP3.LUT UP0, UPT, UPT, UPT, UPT, 0x40, 0x4 ;  /* 0x000000000004789c */ /* 0x000fe40003f0e870 */
[----:B------:R-:W-:Y:S01]  /*4080*/  UIADD3 UR6, UPT, UPT, UR7, 0x108, URZ ;  /* 0x0000010807067890 */ /* 0x000fe2000fffe0ff */
[----:B-----5:R-:W2:Y:S01]  /*4090*/  LDC.64 R32, c[0x0][0x988] ;  /* 0x00026200ff207b82 */ /* 0x020ea20000000a00 */
[----:B------:R-:W-:Y:S02]  /*40a0*/  UMOV UR18, URZ ;  /* 0x000000ff00127c82 */ /* 0x000fe40008000000 */
[----:B------:R-:W-:-:S05]  /*40b0*/  UPRMT UR6, URZ, 0x654, UR6 ;  /* 0x00000654ff067896 */ /* 0x000fca0008000006 */
[----:B------:R-:W4:Y:S08]  /*40c0*/  LDC.64 R24, c[0x0][0x980] ;  /* 0x00026000ff187b82 */ /* 0x000f300000000a00 */
[----:B------:R-:W3:Y:S01]  /*40d0*/  LDC R0, c[0x0][0xb30] ;  /* 0x0002cc00ff007b82 */ /* 0x000ee20000000800 */
[----:B-1----:R-:W-:-:S04]  /*40e0*/  ISETP.NE.U32.AND P0, PT, R8, RZ, PT ;  /* 0x000000ff0800720c */ /* 0x002fc80003f05070 */
[----:B------:R-:W-:-:S03]  /*40f0*/  ISETP.NE.AND.EX P0, PT, R9, RZ, PT, P0 ;  /* 0x000000ff0900720c */ /* 0x000fc60003f05300 */
[----:B------:R-:W1:Y:S01]  /*4100*/  LDC R37, c[0x0][0x370] ;  /* 0x0000dc00ff257b82 */ /* 0x000e620000000800 */
[C---:B--2---:R-:W-:Y:S02]  /*4110*/  ISETP.NE.AND P2, PT, R33.reuse, 0x1, PT ;  /* 0x000000012100780c */ /* 0x044fe40003f45270 */
[----:B------:R-:W-:Y:S01]  /*4120*/  R2UR UR4, R33 ;  /* 0x00000000210472ca */ /* 0x000fe200000e0000 */
[----:B------:R-:W-:-:S04]  /*4130*/  IMAD.MOV.U32 R33, RZ, RZ, 0x2000 ;  /* 0x00002000ff217424 */ /* 0x000fc800078e00ff */
[----:B------:R-:W2:Y:S01]  /*4140*/  LDC R2, c[0x0][0xb0c] ;  /* 0x0002c300ff027b82 */ /* 0x000ea20000000800 */
[----:B----4-:R-:W-:Y:S01]  /*4150*/  R2UR UR5, R24 ;  /* 0x00000000180572ca */ /* 0x010fe200000e0000 */
[----:B------:R-:W-:-:S04]  /*4160*/  VOTEU.ANY UP3, P0 ;  /* 0x0000000000ff7886 */ /* 0x000fc80000060100 */
[----:B------:R-:W-:Y:S02]  /*4170*/  VOTEU.ANY UP2, P2 ;  /* 0x0000000000ff7886 */ /* 0x000fe40001040100 */
[----:B------:R-:W4:Y:S01]  /*4180*/  LDC R27, c[0x0][0xb20] ;  /* 0x0002c800ff1b7b82 */ /* 0x000f220000000800 */
[----:B---3--:R-:W-:-:S07]  /*4190*/  ISETP.NE.AND P1, PT, R0, 0x1, PT ;  /* 0x000000010000780c */ /* 0x008fce0003f25270 */
[----:B------:R-:W3:Y:S08]  /*41a0*/  LDC.64 R38, c[0x0][0x348] ;  /* 0x0000d200ff267b82 */ /* 0x000ef00000000a00 */
[----:B------:R-:W1:Y:S08]  /*41b0*/  LDC.64 R20, c[0x0][0xb10] ;  /* 0x0002c400ff147b82 */ /* 0x000e700000000a00 */
[----:B------:R-:W1:Y:S08]  /*41c0*/  LDC.64 R6, c[0x0][0xb18] ;  /* 0x0002c600ff067b82 */ /* 0x000e700000000a00 */
[----:B------:R-:W1:Y:S08]  /*41d0*/  LDC.64 R4, c[0x0][0xb28] ;  /* 0x0002ca00ff047b82 */ /* 0x000e700000000a00 */
[----:B------:R-:W1:Y:S08]  /*41e0*/  LDC.64 R16, c[0x0][0x890] ;  /* 0x00022400ff107b82 */ /* 0x000e700000000a00 */
[----:B------:R-:W1:Y:S08]  /*41f0*/  LDC.64 R22, c[0x0][0x990] ;  /* 0x00026400ff167b82 */ /* 0x000e700000000a00 */
[----:B--234-:R-:W1:Y:S02]  /*4200*/  LDC R34, c[0x0][0x374] ;  /* 0x0000dd00ff227b82 */ /* 0x01ce640000000800 */
.L_x_77:
[----:B------:R-:W-:Y:S04]  /*4210*/  SHF.L.U32 R3, R36, 0x1f, RZ ;  /* 0x0000001f24037819 */ /* 0x000fe800000006ff */
[----:B--2---:R-:W2:Y:S02]  /*4220*/  SYNCS.PHASECHK.TRANS64.TRYWAIT P0, [UR7+0x100], R3 ;  /* 0x00010003ff0075a7 */ /* 0x004ea40008001107 */
[----:B--2---:R-:W-:Y:S05]  /*4230*/  @!P0 BRA `(.L_x_69) ;  /* 0x0000003c00648947 */ /* 0x004fea0003800000 */
.L_x_156:
[----:B------:R-:W3:Y:S01]  /*4240*/  LDS.128 R28, [UR7+0x140] ;  /* 0x00014007ff1c7984 */ /* 0x000ee20008000c00 */
[----:B------:R-:W-:Y:S01]  /*4250*/  ISETP.GE.AND P0, PT, R26, 0x1, PT ;  /* 0x000000011a00780c */ /* 0x000fe20003f06270 */
[----:B------:R-:W-:Y:S01]  /*4260*/  @!PT LDS RZ, [RZ] ;  /* 0x00000000fffff984 */ /* 0x000fe20000000800 */
[----:B------:R-:W-:Y:S01]  /*4270*/  @!PT LDS RZ, [RZ] ;  /* 0x00000000fffff984 */ /* 0x000fe20000000800 */
[----:B------:R-:W-:Y:S01]  /*4280*/  @!PT LDS RZ, [RZ] ;  /* 0x00000000fffff984 */ /* 0x000fe20000000800 */
[----:B------:R-:W-:Y:S01]  /*4290*/  @!PT LDS RZ, [RZ] ;  /* 0x00000000fffff984 */ /* 0x000fe20000000800 */
[----:B------:R4:W-:Y:S06]  /*42a0*/  MEMBAR.ALL.CTA ;  /* 0x0000000000007992 */ /* 0x0009ec0000008000 */
[----:B----4-:R-:W4:Y:S02]  /*42b0*/  FENCE.VIEW.ASYNC.S ;  /* 0x00000000000073c6 */ /* 0x010f240000000000 */
[----:B----4-:R-:W-:Y:S01]  /*42c0*/  SYNCS.ARRIVE.TRANS64.RED.A1T0 RZ, [UR6], RZ ;  /* 0x000000ffffff79a7 */ /* 0x010fe20008100406 */
[----:B---3--:R-:W-:Y:S11]  /*42d0*/  LOP3.LUT P3, RZ, R30, 0x1, RZ, 0xc0, !PT ;  /* 0x000000011eff7812 */ /* 0x008ff6000786c0ff */
[----:B------:R-:W-:Y:S02]  /*42e0*/  @!UPT UIADD3 URZ, UPT, UPT, URZ, URZ, URZ ;  /* 0x000000fffffff290 */ /* 0x000fe4000fffe0ff */
[----:B------:R-:W-:Y:S02]  /*42f0*/  @P3 MOV R13, R28 ;  /* 0x0000001c000d3202 */ /* 0x000fe40000000f00 */
[----:B------:R-:W-:Y:S01]  /*4300*/  @P3 LOP3.LUT R8, R29, 0xffff, RZ, 0xc0, !PT ;  /* 0x0000ffff1d083812 */ /* 0x000fe200078ec0ff */
[----:B------:R-:W-:Y:S06]  /*4310*/  @!P0 BRA `(.L_x_70) ;  /* 0x0000000000a48947 */ /* 0x000fec0003800000 */
[----:B-1----:R-:W-:Y:S01]  /*4320*/  IMAD.HI.U32 R44, R34, R7, RZ ;  /* 0x00000007222c7227 */ /* 0x002fe200078e00ff */
[----:B------:R-:W-:Y:S02]  /*4330*/  ISETP.NE.AND P0, PT, R6, 0x1, PT ;  /* 0x000000010600780c */ /* 0x000fe40003f05270 */
[----:B------:R-:W-:Y:S01]  /*4340*/  ISETP.NE.AND P2, PT, R26, 0x1, PT ;  /* 0x000000011a00780c */ /* 0x000fe20003f45270 */
[-C--:B------:R-:W-:Y:S01]  /*4350*/  IMAD.HI.U32 R42, R37, R20.reuse, RZ ;  /* 0x00000014252a7227 */ /* 0x080fe200078e00ff */
[----:B------:R-:W-:Y:S02]  /*4360*/  SHF.R.U32.HI R43, RZ, R27, R44 ;  /* 0x0000001bff2b7219 */ /* 0x000fe4000001162c */
[----:B------:R-:W-:Y:S01]  /*4370*/  ISETP.NE.AND P4, PT, R2, 0x1, PT ;  /* 0x000000010200780c */ /* 0x000fe20003f85270 */
[----:B------:R-:W-:Y:S01]  /*4380*/  IMAD.HI.U32 R48, R8, R7, RZ ;  /* 0x0000000708307227 */ /* 0x000fe200078e00ff */
[----:B------:R-:W-:Y:S02]  /*4390*/  SHF.R.U32.HI R42, RZ, R21, R42 ;  /* 0x00000015ff2a7219 */ /* 0x000fe4000001162a */
[----:B--2---:R-:W-:Y:S01]  /*43a0*/  SEL R3, R34, R43, !P0 ;  /* 0x0000002b22037207 */ /* 0x004fe20004000000 */
[----:B------:R-:W-:Y:S01]  /*43b0*/  IMAD.HI.U32 R44, R13, R20, RZ ;  /* 0x000000140d2c7227 */ /* 0x000fe200078e00ff */
[----:B------:R-:W-:Y:S02]  /*43c0*/  SEL R11, R37, R42, !P4 ;  /* 0x0000002a250b7207 */ /* 0x000fe40006000000 */
[----:B------:R-:W-:Y:S01]  /*43d0*/  SHF.R.U32.HI R43, RZ, R27, R48 ;  /* 0x0000001bff2b7219 */ /* 0x000fe20000011630 */
[-C--:B------:R-:W-:Y:S01]  /*43e0*/  IMAD.HI.U32 R46, R3, R4.reuse, RZ ;  /* 0x00000004032e7227 */ /* 0x080fe200078e00ff */
[----:B------:R-:W-:Y:S02]  /*43f0*/  SHF.R.U32.HI R44, RZ, R21, R44 ;  /* 0x00000015ff2c7219 */ /* 0x000fe4000001162c */
[----:B------:R-:W-:Y:S01]  /*4400*/  SEL R9, R8, R43, !P0 ;  /* 0x0000002b08097207 */ /* 0x000fe20004000000 */
[-C--:B------:R-:W-:Y:S01]  /*4410*/  IMAD.HI.U32 R42, R11, R4.reuse, RZ ;  /* 0x000000040b2a7227 */ /* 0x080fe200078e00ff */
[-C--:B------:R-:W-:Y:S03]  /*4420*/  @P2 SHF.R.U32.HI R3, RZ, R5.reuse, R46 ;  /* 0x00000005ff032219 */ /* 0x080fe6000001162e */
[----:B------:R-:W-:Y:S01]  /*4430*/  IMAD.HI.U32 R14, R9, R4, RZ ;  /* 0x00000004090e7227 */ /* 0x000fe200078e00ff */
[----:B------:R-:W-:Y:S03]  /*4440*/  @P2 SHF.R.U32.HI R11, RZ, R5, R42 ;  /* 0x00000005ff0b2219 */ /* 0x000fe6000001162a */
[C---:B------:R-:W-:Y:S01]  /*4450*/  IMAD R10, R26.reuse, R3, RZ ;  /* 0x000000031a0a7224 */ /* 0x040fe200078e02ff */
[----:B------:R-:W-:Y:S01]  /*4460*/  SEL R3, R13, R44, !P4 ;  /* 0x0000002c0d037207 */ /* 0x000fe20006000000 */
[C---:B------:R-:W-:Y:S01]  /*4470*/  IMAD R12, R26.reuse, R11, RZ ;  /* 0x0000000b1a0c7224 */ /* 0x040fe200078e02ff */
[-C--:B------:R-:W-:Y:S02]  /*4480*/  SHF.R.U32.HI R14, RZ, R5.reuse, R14 ;  /* 0x00000005ff0e7219 */ /* 0x080fe4000001160e */
[C---:B------:R-:W-:Y:S02]  /*4490*/  ISETP.GE.AND P0, PT, R9.reuse, R10, PT ;  /* 0x0000000a0900720c */ /* 0x040fe40003f06270 */
[----:B------:R-:W-:Y:S02]  /*44a0*/  SEL R15, R9, R14, !P2 ;  /* 0x0000000e090f7207 */ /* 0x000fe40005000000 */
[C---:B------:R-:W-:Y:S03]  /*44b0*/  ISETP.GE.OR P0, PT, R3.reuse, R12, P0 ;  /* 0x0000000c0300720c */ /* 0x040fe60000706670 */
[----:B------:R-:W-:Y:S04]  /*44c0*/  IMAD.MOV R14, RZ, RZ, -R15 ;  /* 0x000000ffff0e7224 */ /* 0x000fe800078e0a0f */
[----:B------:R-:W-:Y:S06]  /*44d0*/  IMAD R14, R26, R14, R9 ;  /* 0x0000000e1a0e7224 */ /* 0x000fec00078e0209 */
[C---:B------:R-:W-:Y:S05]  /*44e0*/  @!P0 IMAD.HI.U32 R10, R3.reuse, R4, RZ ;  /* 0x00000004030a8227 */ /* 0x040fea00078e00ff */
[----:B------:R-:W-:Y:S04]  /*44f0*/  @!P0 SHF.R.U32.HI R10, RZ, R5, R10 ;  /* 0x00000005ff0a8219 */ /* 0x000fe8000001160a */
[----:B------:R-:W-:Y:S01]  /*4500*/  @!P0 SEL R0, R3, R10, !P2 ;  /* 0x0000000a03008207 */ /* 0x000fe20005000000 */
[----:B------:R-:W-:Y:S03]  /*4510*/  IMAD.MOV R10, RZ, RZ, -R3 ;  /* 0x000000ffff0a7224 */ /* 0x000fe600078e0a03 */
[----:B------:R-:W-:Y:S01]  /*4520*/  @!P0 IADD3 R15, PT, PT, R15, -R0, RZ ;  /* 0x800000000f0f8210 */ /* 0x000fe20007ffe0ff */
[----:B------:R-:W-:Y:S01]  /*4530*/  @!P0 IMAD R0, R11, R14, R0 ;  /* 0x0000000e0b008224 */ /* 0x000fe200078e0200 */
[----:B------:R-:W-:Y:S01]  /*4540*/  IADD3 R11, PT, PT, -R9, RZ, RZ ;  /* 0x000000ff090b7210 */ /* 0x000fe20007ffe1ff */
[----:B------:R-:W-:Y:S02]  /*4550*/  IMAD R13, R2, R10, R13 ;  /* 0x0000000a020d7224 */ /* 0x000fe400078e020d */
[----:B------:R-:W-:Y:S02]  /*4560*/  @!P0 IMAD R9, R15, R26, R3 ;  /* 0x0000001a0f098224 */ /* 0x000fe400078e0203 */
[----:B------:R-:W-:Y:S02]  /*4570*/  @!P0 IMAD.MOV.U32 R3, RZ, RZ, R0 ;  /* 0x000000ffff038224 */ /* 0x000fe400078e0000 */
[----:B------:R-:W-:Y:S02]  /*4580*/  IMAD R8, R6, R11, R8 ;  /* 0x0000000b06087224 */ /* 0x000fe400078e0208 */
[----:B------:R-:W-:Y:S02]  /*4590*/  IMAD R13, R3, R2, R13 ;  /* 0x00000002030d7224 */ /* 0x000fe400078e020d */
[----:B------:R-:W-:Y:S02]  /*45a0*/  IMAD R8, R9, R6, R8 ;  /* 0x0000000609087224 */ /* 0x000fe400078e0208 */
.L_x_70:
[----:B------:R-:W-:Y:S05]  /*45b0*/  BRA.U UP0, `(.L_x_71) ;  /* 0x0000000100107547 */ /* 0x000fea000b800000 */
[----:B--2---:R-:W-:Y:S04]  /*45c0*/  MOV R0, UR15 ;  /* 0x0000000f00007c02 */ /* 0x004fe80008000f00 */
[----:B------:R-:W-:Y:S04]  /*45d0*/  SHF.L.U32 R3, R0, 0x1f, RZ ;  /* 0x0000001f00037819 */ /* 0x000fe800000006ff */
[----:B------:R-:W2:Y:S02]  /*45e0*/  SYNCS.PHASECHK.TRANS64.TRYWAIT P0, [UR7+0xf8], R3 ;  /* 0x0000f803ff0075a7 */ /* 0x000ea40008001107 */
[----:B--2---:R-:W-:Y:S05]  /*45f0*/  @!P0 BRA `(.L_x_72) ;  /* 0x00000038008c8947 */ /* 0x004fea0003800000 */
.L_x_71:
[----:B-1----:R-:W-:Y:S02]  /*4600*/  ISETP.NE.U32.AND P2, PT, R16, RZ, PT ;  /* 0x000000ff1000720c */ /* 0x002fe40003f45070 */
[----:B------:R-:W-:Y:S02]  /*4610*/  R2UR UR10, R18 ;  /* 0x00000000120a72ca */ /* 0x000fe400000e0000 */
[C---:B------:R-:W-:Y:S02]  /*4620*/  ISETP.NE.AND.EX P2, PT, R17.reuse, RZ, PT, P2 ;  /* 0x000000ff1100720c */ /* 0x040fe40003f45320 */
[----:B------:R-:W-:Y:S04]  /*4630*/  ISETP.NE.U32.AND P0, PT, R16, RZ, PT ;  /* 0x000000ff1000720c */ /* 0x000fe80003f05070 */
[----:B------:R-:W-:Y:S05]  /*4640*/  ISETP.NE.AND.EX P0, PT, R17, RZ, PT, P0 ;  /* 0x000000ff1100720c */ /* 0x000fea0003f05300 */
[----:B------:R-:W-:Y:S02]  /*4650*/  USHF.L.U32 UR10, UR10, 0x6, URZ ;  /* 0x000000060a0a7899 */ /* 0x000fe400080006ff */
[----:B------:R-:W-:Y:S10]  /*4660*/  @!P2 BRA `(.L_x_73) ;  /* 0x00000000002ca947 */ /* 0x000ff40003800000 */
[----:B------:R-:W-:Y:S01]  /*4670*/  UPLOP3.LUT UP4, UPT, UPT, UPT, UP3, 0x80, 0x8 ;  /* 0x000000000008789c */ /* 0x000fe20003f8f030 */
[----:B------:R-:W-:Y:S05]  /*4680*/  HFMA2 R71, -RZ, RZ, 0, 5.9604644775390625e-08 ;  /* 0x00000001ff477431 */ /* 0x000fea00000001ff */
[----:B------:R-:W-:Y:S11]  /*4690*/  PLOP3.LUT P2, PT, PT, PT, UP4, 0x80, 0x8 ;  /* 0x000000000008781c */ /* 0x000ff60003f4f048 */
[----:B------:R-:W-:Y:S02]  /*46a0*/  @!UPT UIADD3 URZ, UPT, UPT, URZ, URZ, URZ ;  /* 0x000000fffffff290 */ /* 0x000fe4000fffe0ff */
[----:B------:R-:W1:Y:S01]  /*46b0*/  @P2 LDC.64 R10, c[0x0][0x888] ;  /* 0x00022200ff0a2b82 */ /* 0x000e620000000a00 */
[----:B--2---:R-:W-:Y:S04]  /*46c0*/  @P2 IMAD R0, R19, R16, RZ ;  /* 0x0000001013002224 */ /* 0x004fe800078e02ff */
[----:B-1----:R-:W-:Y:S01]  /*46d0*/  @P2 IMAD.WIDE R10, R0, 0x4, R10 ;  /* 0x00000004000a2825 */ /* 0x002fe200078e020a */
[----:B------:R-:W-:Y:S04]  /*46e0*/  MOV R0, 0x1 ;  /* 0x0000000100007802 */ /* 0x000fe80000000f00 */
[----:B------:R1:W5:Y:S01]  /*46f0*/  @P2 LDG.E R35, desc[UR50][R10.64] ;  /* 0x000000320a232981 */ /* 0x000362000c1e1900 */
[----:B------:R-:W-:Y:S01]  /*4700*/  @!P2 PRMT R71, R0, 0x7610, R71 ;  /* 0x000076100047a816 */ /* 0x000fe20000000047 */
[----:B-1----:R-:W3:Y:S06]  /*4710*/  @!P2 LDC R35, c[0x0][0x880] ;  /* 0x00022000ff23ab82 */ /* 0x002eec0000000800 */
.L_x_73:
[----:B---3-5:R-:W-:Y:S01]  /*4720*/  @!P0 FSETP.EQ.AND P4, PT, R35, RZ, PT ;  /* 0x000000ff2300820b */ /* 0x028fe20003f82000 */
[----:B------:R-:W-:Y:S01]  /*4730*/  @!UPT UIADD3 URZ, UPT, UPT, URZ, URZ, URZ ;  /* 0x000000fffffff290 */ /* 0x000fe2000fffe0ff */
[----:B------:R-:W-:Y:S11]  /*4740*/  @!P0 BRA `(.L_x_74) ;  /* 0x0000000000148947 */ /* 0x000ff60003800000 */
[----:B------:R-:W-:Y:S02]  /*4750*/  LOP3.LUT P0, RZ, R71, 0xff, RZ, 0xc0, !PT ;  /* 0x000000ff47ff7812 */ /* 0x000fe4000780c0ff */
[----:B------:R-:W-:Y:S04]  /*4760*/  PLOP3.LUT P4, PT, PT, PT, UP4, 0x80, 0x8 ;  /* 0x000000000008781c */ /* 0x000fe80003f8f048 */
[----:B------:R-:W-:Y:S07]  /*4770*/  PLOP3.LUT P4, PT, P4, PT, PT, 0x8, 0x80 ;  /* 0x000000000080781c */ /* 0x000fee000278e170 */
[----:B------:R-:W-:Y:S11]  /*4780*/  @P0 FSETP.EQ.AND P4, PT, R35, RZ, PT ;  /* 0x000000ff2300020b */ /* 0x000ff60003f82000 */
[----:B------:R-:W-:Y:S02]  /*4790*/  @!UPT UIADD3 URZ, UPT, UPT, URZ, URZ, URZ ;  /* 0x000000fffffff290 */ /* 0x000fe4000fffe0ff */
.L_x_74:
[----:B--2---:R-:W-:Y:S01]  /*47a0*/  SHF.L.U32 R0, R40, 0x1f, RZ ;  /* 0x0000001f28007819 */ /* 0x004fe200000006ff */
[----:B------:R-:W-:Y:S01]  /*47b0*/  ULEA UR17, UR18, UR7, 0x3 ;  /* 0x0000000712117291 */ /* 0x000fe2000f8e18ff */
[----:B------:R-:W-:Y:S01]  /*47c0*/  ISETP.NE.AND P0, PT, R24, 0x1, PT ;  /* 0x000000011800780c */ /* 0x000fe20003f05270 */
[----:B------:R-:W-:Y:S04]  /*47d0*/  IMAD.SHL.U32 R10, R41, 0x40, RZ ;  /* 0x00000040290a7824 */ /* 0x000fe800078e00ff */
[C---:B------:R-:W-:Y:S01]  /*47e0*/  IMAD.HI.U32 R11, R10.reuse, R25, RZ ;  /* 0x000000190a0b7227 */ /* 0x040fe200078e00ff */
[C---:B------:R-:W-:Y:S02]  /*47f0*/  R2UR UR11, R10.reuse ;  /* 0x000000000a0b72ca */ /* 0x040fe400000e0000 */
[----:B------:R-:W1:Y:S02]  /*4800*/  SYNCS.PHASECHK.TRANS64.TRYWAIT P2, [UR17+0xd8], R0 ;  /* 0x0000d800ff0075a7 */ /* 0x000e640008041111 */
[----:B------:R-:W-:Y:S04]  /*4810*/  SHF.R.U32.HI R11, RZ, R32, R11 ;  /* 0x00000020ff0b7219 */ /* 0x000fe8000001160b */
[----:B------:R-:W-:Y:S02]  /*4820*/  SEL R11, R10, R11, !P0 ;  /* 0x0000000b0a0b7207 */ /* 0x000fe40004000000 */
[----:B------:R-:W-:Y:S02]  /*4830*/  ELECT P0, URZ, PT ;  /* 0x0000000000ff782f */ /* 0x000fe40003800000 */
[C---:B------:R-:W-:Y:S01]  /*4840*/  R2UR UR8, R11.reuse ;  /* 0x000000000b0872ca */ /* 0x040fe200000e0000 */
[C---:B------:R-:W-:Y:S01]  /*4850*/  IMAD.HI.U32 R12, R11.reuse, R22, RZ ;  /* 0x000000160b0c7227 */ /* 0x040fe200078e00ff */
[----:B------:R-:W-:Y:S02]  /*4860*/  PLOP3.LUT P4, PT, P4, P0, PT, 0xf2, 0x2f ;  /* 0x00000000002f781c */ /* 0x000fe40002781e72 */
[----:B------:R-:W-:Y:S01]  /*4870*/  R2UR UR12, R11 ;  /* 0x000000000b0c72ca */ /* 0x000fe200000e0000 */
[----:B------:R-:W-:Y:S01]  /*4880*/  IMAD.MOV R9, RZ, RZ, -R11 ;  /* 0x000000ffff097224 */ /* 0x000fe200078e0a0b */
[----:B------:R-:W-:Y:S04]  /*4890*/  SHF.R.U32.HI R3, RZ, R23, R12 ;  /* 0x00000017ff037219 */ /* 0x000fe8000001160c */
[----:B------:R-:W-:Y:S02]  /*48a0*/  R2UR UR13, R3 ;  /* 0x00000000030d72ca */ /* 0x000fe400000e0000 */
[----:B------:R-:W-:Y:S03]  /*48b0*/  R2UR UR9, R9 ;  /* 0x00000000090972ca */ /* 0x000fe600000e0000 */
[----:B------:R-:W-:Y:S05]  /*48c0*/  @!P4 IADD3 R18, P0, PT, R38, 0x580, RZ ;  /* 0x000005802612c810 */ /* 0x000fea0007f1e0ff */
[----:B------:R-:W-:Y:S03]  /*48d0*/  @!P4 IMAD.X R12, RZ, RZ, R39, P0 ;  /* 0x000000ffff0cc224 */ /* 0x000fe600000e0627 */
[----:B------:R-:W-:Y:S02]  /*48e0*/  USEL UR13, UR8, UR13, !UP2 ;  /* 0x0000000d080d7287 */ /* 0x000fe4000d000000 */
[----:B------:R-:W-:Y:S04]  /*48f0*/  UIMAD UR11, UR5, UR9, UR11 ;  /* 0x00000009050b72a4 */ /* 0x000fe8000f8e020b */
[----:B------:R-:W-:Y:S05]  /*4900*/  IMAD R3, RZ, RZ, -UR13 ;  /* 0x8000000dff037e24 */ /* 0x000fea000f8e02ff */
[----:B------:R-:W-:Y:S11]  /*4910*/  R2UR UR8, R3 ;  /* 0x00000000030872ca */ /* 0x000ff600000e0000 */
[----:B------:R-:W-:Y:S02]  /*4920*/  @!UPT UIADD3 URZ, UPT, UPT, URZ, URZ, URZ ;  /* 0x000000fffffff290 */ /* 0x000fe4000fffe0ff */
[----:B------:R-:W-:Y:S01]  /*4930*/  UIMAD UR12, UR4, UR8, UR12 ;  /* 0x00000008040c72a4 */ /* 0x000fe2000f8e020c */
[----:B-1----:R-:W-:Y:S11]  /*4940*/  @!P2 BRA `(.L_x_75) ;  /* 0x0000003400d0a947 */ /* 0x002ff60003800000 */
.L_x_159:
[----:B------:R-:W2:Y:S01]  /*4950*/  LDC.64 R14, c[0x0][0xb10] ;  /* 0x0002c400ff0e7b82 */ /* 0x000ea20000000a00 */
[----:B------:R-:W-:Y:S01]  /*4960*/  @!P4 R2UR UR14, R18 ;  /* 0x00000000120ec2ca */ /* 0x000fe200000e0000 */
[----:B------:R-:W-:Y:S01]  /*4970*/  VOTEU.ALL UP1, P4 ;  /* 0x0000000000ff7886 */ /* 0x000fe20002020000 */
[----:B------:R-:W-:Y:S01]  /*4980*/  @!P4 R2UR UR8, R12 ;  /* 0x000000000c08c2ca */ /* 0x000fe200000e0000 */
[----:B------:R-:W-:Y:S01]  /*4990*/  UIADD3 UR9, UPT, UPT, UR17, 0xc0, URZ ;  /* 0x000000c011097890 */ /* 0x000fe2000fffe0ff */
[----:B------:R-:W-:Y:S03]  /*49a0*/  @!P4 IMAD.MOV.U32 R18, RZ, RZ, 0x2000 ;  /* 0x00002000ff12c424 */ /* 0x000fe600078e00ff */
[----:B------:R-:W3:Y:S01]  /*49b0*/  LDC.64 R10, c[0x0][0xb18] ;  /* 0x0002c600ff0a7b82 */ /* 0x000ee20000000a00 */
[----:B------:R-:W-:Y:S01]  /*49c0*/  @!UP1 UPRMT UR20, URZ, 0x40, URZ ;  /* 0x00000040ff149896 */ /* 0x000fe200080000ff */
[----:B------:R-:W-:Y:S01]  /*49d0*/  @P3 SHF.R.U32.HI R19, RZ, 0x10, R29 ;  /* 0x00000010ff133819 */ /* 0x000fe2000001161d */
[----:B------:R-:W-:Y:S01]  /*49e0*/  VOTEU.ALL UP0, P4 ;  /* 0x0000000000ff7886 */ /* 0x000fe20002000000 */
[----:B------:R-:W-:Y:S04]  /*49f0*/  UIADD3 UR16, UPT, UPT, UR18, 0x1, URZ ;  /* 0x0000000112107890 */ /* 0x000fe8000fffe0ff */
[----:B-1----:R-:W1:Y:S01]  /*4a00*/  @!P1 LDC R0, c[0x0][0xb20] ;  /* 0x0002c800ff009b82 */ /* 0x002e620000000800 */
[----:B------:R-:W-:Y:S01]  /*4a10*/  @!UP1 UPRMT UR20, UR20, 0x5410, URZ ;  /* 0x0000541014149896 */ /* 0x000fe200080000ff */
[----:B------:R-:W-:Y:S01]  /*4a20*/  IMAD.U32 R42, RZ, RZ, UR14 ;  /* 0x0000000eff2a7e24 */ /* 0x000fe2000f8e00ff */
[----:B------:R-:W-:Y:S05]  /*4a30*/  UISETP.NE.AND UP5, UPT, UR16, 0x3, UPT ;  /* 0x000000031000788c */ /* 0x000fea000bfa5270 */
[----:B------:R-:W4:Y:S01]  /*4a40*/  @!P1 LDC R3, c[0x0][0xb0c] ;  /* 0x0002c300ff039b82 */ /* 0x000f220000000800 */
[----:B------:R-:W-:Y:S01]  /*4a50*/  IMAD.U32 R43, RZ, RZ, UR8 ;  /* 0x00000008ff2b7e24 */ /* 0x000fe2000f8e00ff */
[----:B------:R-:W-:Y:S01]  /*4a60*/  @!UP1 ULEA UR8, UR18, UR7, 0xd ;  /* 0x0000000712089291 */ /* 0x000fe2000f8e68ff */
[----:B------:R-:W-:Y:S01]  /*4a70*/  @!P4 R2UR UR22, R42 ;  /* 0x000000002a16c2ca */ /* 0x000fe200000e0000 */
[----:B------:R-:W-:Y:S02]  /*4a80*/  UPRMT UR19, UR45, 0x654, UR9 ;  /* 0x000006542d137896 */ /* 0x000fe40008000009 */
[----:B------:R-:W-:Y:S01]  /*4a90*/  @!P4 R2UR UR23, R43 ;  /* 0x000000002b17c2ca */ /* 0x000fe200000e0000 */
[----:B------:R-:W-:Y:S02]  /*4aa0*/  @!UP1 UIADD3 UR8, UPT, UPT, UR8, 0x400, URZ ;  /* 0x0000040008089890 */ /* 0x000fe4000fffe0ff */
[----:B------:R-:W-:Y:S02]  /*4ab0*/  USEL UR18, URZ, 0x1, UP5 ;  /* 0x00000001ff127887 */ /* 0x000fe4000a800000 */
[----:B------:R-:W-:Y:S04]  /*4ac0*/  USEL UR16, UR16, URZ, UP5 ;  /* 0x000000ff10107287 */ /* 0x000fe8000a800000 */
[----:B------:R-:W-:Y:S01]  /*4ad0*/  ULEA UR14, UR16, UR7, 0x3 ;  /* 0x00000007100e7291 */ /* 0x000fe2000f8e18ff */
[----:B------:R-:W-:Y:S03]  /*4ae0*/  LOP3.LUT R40, R40, UR18, RZ, 0x3c, !PT ;  /* 0x0000001228287c12 */ /* 0x000fe6000f8e3cff */
[----:B------:R1:W-:Y:S01]  /*4af0*/  @!UP0 UTMALDG.4D.IM2COL [UR8], [UR22], UR20 ;  /* 0x00000008160083b4 */ /* 0x0003e20008058014 */
[----:B------:R1:W-:Y:S01]  /*4b00*/  @!P4 SYNCS.ARRIVE.TRANS64.RED.A0TR RZ, [UR17+0xc0], R18 ;  /* 0x0000c012ffffc9a7 */ /* 0x0003e20008300411 */
[----:B------:R-:W-:Y:S02]  /*4b10*/  SHF.L.U32 R12, R40, 0x1f, RZ ;  /* 0x0000001f280c7819 */ /* 0x000fe400000006ff */
[----:B----4-:R-:W-:Y:S01]  /*4b20*/  @!P1 ISETP.NE.AND P2, PT, R3, 0x1, PT ;  /* 0x000000010300980c */ /* 0x010fe20003f45270 */
[C---:B--2---:R-:W-:Y:S01]  /*4b30*/  @!P1 IMAD.HI.U32 R14, R13.reuse, R14, RZ ;  /* 0x0000000e0d0e9227 */ /* 0x044fe200078e00ff */
[----:B---3--:R-:W-:Y:S03]  /*4b40*/  @!P1 ISETP.NE.AND P0, PT, R10, 0x1, PT ;  /* 0x000000010a00980c */ /* 0x008fe60003f05270 */
[C---:B------:R-:W-:Y:S01]  /*4b50*/  @!P1 IMAD.HI.U32 R11, R8.reuse, R11, RZ ;  /* 0x0000000b080b9227 */ /* 0x040fe200078e00ff */
[----:B------:R-:W-:Y:S04]  /*4b60*/  @!P1 SHF.R.U32.HI R14, RZ, R15, R14 ;  /* 0x0000000fff0e9219 */ /* 0x000fe8000001160e */
[----:B-1----:R-:W-:Y:S01]  /*4b70*/  @!P1 SHF.R.U32.HI R9, RZ, R0, R11 ;  /* 0x00000000ff099219 */ /* 0x002fe2000001160b */
[----:B------:R-:W-:Y:S01]  /*4b80*/  SYNCS.ARRIVE.TRANS64.RED.A1T0 RZ, [UR19], RZ ;  /* 0x000000ffffff79a7 */ /* 0x000fe20008100413 */
[----:B------:R-:W-:Y:S02]  /*4b90*/  @!P1 SEL R14, R13, R14, !P2 ;  /* 0x0000000e0d0e9207 */ /* 0x000fe40005000000 */
[----:B------:R-:W-:Y:S01]  /*4ba0*/  @!P1 SEL R9, R8, R9, !P0 ;  /* 0x0000000908099207 */ /* 0x000fe20004000000 */
[----:B------:R-:W1:Y:S04]  /*4bb0*/  SYNCS.PHASECHK.TRANS64.TRYWAIT P5, [UR14+0xd8], R12 ;  /* 0x0000d80cff0075a7 */ /* 0x000e6800080a110e */
[----:B------:R-:W-:Y:S02]  /*4bc0*/  @!P1 IMAD.IADD R0, R9, 0x1, -R14 ;  /* 0x0000000109009824 */ /* 0x000fe400078e0a0e */
[----:B------:R-:W-:Y:S02]  /*4bd0*/  @!P1 IMAD.IADD R9, R14, 0x1, -R9 ;  /* 0x000000010e099824 */ /* 0x000fe400078e0a09 */
[----:B------:R-:W-:Y:S02]  /*4be0*/  @!P1 IMAD R13, R0, R3, R13 ;  /* 0x00000003000d9224 */ /* 0x000fe400078e020d */
[----:B------:R-:W-:Y:S01]  /*4bf0*/  @!P1 IMAD R8, R9, R10, R8 ;  /* 0x0000000a09089224 */ /* 0x000fe200078e0208 */
[----:B-1----:R-:W-:Y:S06]  /*4c00*/  @!P5 BRA `(.L_x_76) ;  /* 0x000000340038d947 */ /* 0x002fec0003800000 */
.L_x_161:
[----:B-1----:R-:W-:Y:S01]  /*4c10*/  @!P4 IADD3 R3, P0, PT, R38, 0x580, RZ ;  /* 0x000005802603c810 */ /* 0x002fe20007f1e0ff */
[----:B------:R-:W-:Y:S01]  /*4c20*/  VOTEU.ALL UP1, P4 ;  /* 0x0000000000ff7886 */ /* 0x000fe20002020000 */
[----:B------:R-:W-:Y:S01]  /*4c30*/  UIADD3 UR17, UPT, UPT, UR16, 0x1, URZ ;  /* 0x0000000110117890 */ /* 0x000fe2000fffe0ff */
[----:B------:R-:W-:Y:S01]  /*4c40*/  LOP3.LUT R36, R36, 0x1, RZ, 0x3c, !PT ;  /* 0x0000000124247812 */ /* 0x000fe200078e3cff */
[----:B------:R-:W-:Y:S01]  /*4c50*/  VOTEU.ALL UP0, P4 ;  /* 0x0000000000ff7886 */ /* 0x000fe20002000000 */
[----:B------:R-:W-:Y:S01]  /*4c60*/  @!P4 IMAD.X R0, RZ, RZ, R39, P0 ;  /* 0x000000ffff00c224 */ /* 0x000fe200000e0627 */
[----:B------:R-:W-:Y:S01]  /*4c70*/  @!P4 R2UR UR9, R3 ;  /* 0x000000000309c2ca */ /* 0x000fe200000e0000 */
[----:B------:R-:W-:Y:S01]  /*4c80*/  @!UP1 UIADD3 UR10, UPT, UPT, UR10, 0x20, URZ ;  /* 0x000000200a0a9890 */ /* 0x000fe2000fffe0ff */
[----:B------:R-:W-:Y:S01]  /*4c90*/  IMAD.IADD R18, R8, 0x1, R70 ;  /* 0x0000000108127824 */ /* 0x000fe200078e0246 */
[----:B------:R-:W-:Y:S01]  /*4ca0*/  UISETP.NE.AND UP5, UPT, UR17, 0x3, UPT ;  /* 0x000000031100788c */ /* 0x000fe2000bfa5270 */
[----:B------:R-:W-:Y:S01]  /*4cb0*/  @!P4 R2UR UR8, R0 ;  /* 0x000000000008c2ca */ /* 0x000fe200000e0000 */
[----:B------:R-:W-:Y:S04]  /*4cc0*/  IMAD.IADD R41, R13, 0x1, R72 ;  /* 0x000000010d297824 */ /* 0x000fe800078e0248 */
[----:B------:R-:W-:Y:S04]  /*4cd0*/  PLOP3.LUT P0, PT, PT, PT, UP5, 0x80, 0x8 ;  /* 0x000000000008781c */ /* 0x000fe80003f0f058 */
[----:B------:R-:W-:Y:S01]  /*4ce0*/  IMAD.U32 R10, RZ, RZ, UR9 ;  /* 0x00000009ff0a7e24 */ /* 0x000fe2000f8e00ff */
[----:B------:R-:W-:Y:S01]  /*4cf0*/  UIADD3 UR9, UPT, UPT, UR14, 0xc0, URZ ;  /* 0x000000c00e097890 */ /* 0x000fe2000fffe0ff */
[----:B------:R-:W-:Y:S02]  /*4d00*/  SEL R3, RZ, 0x1, P0 ;  /* 0x00000001ff037807 */ /* 0x000fe40000000000 */
[----:B------:R-:W-:Y:S01]  /*4d10*/  IMAD.U32 R11, RZ, RZ, UR8 ;  /* 0x00000008ff0b7e24 */ /* 0x000fe2000f8e00ff */
[----:B------:R-:W-:Y:S01]  /*4d20*/  @!UP1 ULEA UR8, UR16, UR7, 0xd ;  /* 0x0000000710089291 */ /* 0x000fe2000f8e68ff */
[----:B------:R-:W-:Y:S01]  /*4d30*/  @!P4 R2UR UR20, R10 ;  /* 0x000000000a14c2ca */ /* 0x000fe200000e0000 */
[----:B------:R-:W-:Y:S01]  /*4d40*/  @!UP1 UPRMT UR16, URZ, 0x40, URZ ;  /* 0x00000040ff109896 */ /* 0x000fe200080000ff */
[----:B------:R-:W-:Y:S01]  /*4d50*/  LOP3.LUT R40, R40, R3, RZ, 0x3c, !PT ;  /* 0x0000000328287212 */ /* 0x000fe200078e3cff */
[----:B------:R-:W-:Y:S01]  /*4d60*/  @!UP1 UIADD3 UR8, UPT, UPT, UR8, 0x400, URZ ;  /* 0x0000040008089890 */ /* 0x000fe2000fffe0ff */
[----:B------:R-:W-:Y:S01]  /*4d70*/  @!P4 R2UR UR21, R11 ;  /* 0x000000000b15c2ca */ /* 0x000fe200000e0000 */
[----:B------:R-:W-:Y:S02]  /*4d80*/  @!UP1 UPRMT UR19, UR16, 0x5410, URZ ;  /* 0x0000541010139896 */ /* 0x000fe400080000ff */
[----:B------:R-:W-:Y:S10]  /*4d90*/  UPRMT UR18, UR45, 0x654, UR9 ;  /* 0x000006542d127896 */ /* 0x000ff40008000009 */
[----:B------:R2:W-:Y:S01]  /*4da0*/  @!UP0 UTMALDG.4D.IM2COL [UR8], [UR20], UR19 ;  /* 0x00000008140083b4 */ /* 0x0005e20008058013 */
[----:B------:R2:W-:Y:S01]  /*4db0*/  @!P4 SYNCS.ARRIVE.TRANS64.RED.A0TR RZ, [UR14+0xc0], R33 ;  /* 0x0000c021ffffc9a7 */ /* 0x0005e2000830040e */
[----:B------:R-:W-:Y:S01]  /*4dc0*/  UPLOP3.LUT UP0, UPT, UPT, UPT, UPT, 0x80, 0x8 ;  /* 0x000000000008789c */ /* 0x000fe20003f0f070 */
[----:B------:R-:W-:Y:S01]  /*4dd0*/  SYNCS.ARRIVE.TRANS64.RED.A1T0 RZ, [UR18], RZ ;  /* 0x000000ffffff79a7 */ /* 0x000fe20008100412 */
[----:B------:R-:W-:Y:S01]  /*4de0*/  USEL UR18, UR17, URZ, UP5 ;  /* 0x000000ff11127287 */ /* 0x000fe2000a800000 */
[----:B------:R-:W-:Y:S11]  /*4df0*/  @P3 BRA `(.L_x_77) ;  /* 0xfffffff400043947 */ /* 0x000ff6000383ffff */
[----:B------:R-:W-:Y:S01]  /*4e00*/  UIADD3 UR7, UPT, UPT, UR7, 0xd8, URZ ;  /* 0x000000d807077890 */ /* 0x000fe2000fffe0ff */
[----:B------:R-:W-:-:S03]  /*4e10*/  SHF.L.U32 R3, R40, 0x1f, RZ ;  /* 0x0000001f28037819 */ /* 0x000fc600000006ff */
[----:B------:R-:W-:-:S09]  /*4e20*/  ULEA UR4, UR18, UR7, 0x3 ;  /* 0x0000000712047291 */ /* 0x000fd2000f8e18ff */
[----:B------:R-:W1:Y:S02]  /*4e30*/  SYNCS.PHASECHK.TRANS64.TRYWAIT P0, [UR4], R3 ;  /* 0x00000003ff0075a7 */ /* 0x000e640008001104 */
[----:B-1----:R-:W-:Y:S05]  /*4e40*/  @!P0 BRA `(.L_x_78) ;  /* 0x0000003000c08947 */ /* 0x002fea0003800000 */
.L_x_163:
[----:B------:R-:W-:-:S04]  /*4e50*/  UIADD3 UR4, UPT, UPT, UR18, 0x1, URZ ;  /* 0x0000000112047890 */ /* 0x000fc8000fffe0ff */
[----:B------:R-:W-:-:S04]  /*4e60*/  UISETP.NE.AND UP0, UPT, UR4, 0x3, UPT ;  /* 0x000000030400788c */ /* 0x000fc8000bf05270 */
[----:B------:R-:W-:Y:S02]  /*4e70*/  USEL UR4, UR4, URZ, UP0 ;  /* 0x000000ff04047287 */ /* 0x000fe40008000000 */
[----:B------:R-:W-:-:S04]  /*4e80*/  PLOP3.LUT P0, PT, PT, PT, UP0, 0x80, 0x8 ;  /* 0x000000000008781c */ /* 0x000fc80003f0f008 */
[----:B-1----:R-:W-:Y:S01]  /*4e90*/  SEL R3, RZ, 0x1, P0 ;  /* 0x00000001ff037807 */ /* 0x002fe20000000000 */
[----:B------:R-:W-:-:S03]  /*4ea0*/  IMAD.U32 R0, RZ, RZ, UR4 ;  /* 0x00000004ff007e24 */ /* 0x000fc6000f8e00ff */
[----:B------:R-:W-:Y:S02]  /*4eb0*/  LOP3.LUT R40, R40, R3, RZ, 0x3c, !PT ;  /* 0x0000000328287212 */ /* 0x000fe400078e3cff */
[C---:B------:R-:W-:Y:S01]  /*4ec0*/  LEA R2, R0.reuse, UR7, 0x3 ;  /* 0x0000000700027c11 */ /* 0x040fe2000f8e18ff */
[----:B------:R-:W-:Y:S01]  /*4ed0*/  VIADD R0, R0, 0x1 ;  /* 0x0000000100007836 */ /* 0x000fe20000000000 */
[----:B------:R-:W-:-:S04]  /*4ee0*/  SHF.L.U32 R3, R40, 0x1f, RZ ;  /* 0x0000001f28037819 */ /* 0x000fc800000006ff */
[----:B------:R-:W1:Y:S01]  /*4ef0*/  SYNCS.PHASECHK.TRANS64.TRYWAIT P1, [R2+URZ], R3 ;  /* 0x00000003020075a7 */ /* 0x000e6200080211ff */
[----:B------:R-:W-:-:S04]  /*4f00*/  ISETP.NE.AND P0, PT, R0, 0x3, PT ;  /* 0x000000030000780c */ /* 0x000fc80003f05270 */
[----:B------:R-:W-:Y:S02]  /*4f10*/  SEL R5, RZ, 0x1, P0 ;  /* 0x00000001ff057807 */ /* 0x000fe40000000000 */
[----:B------:R-:W-:Y:S02]  /*4f20*/  SEL R0, R0, RZ, P0 ;  /* 0x000000ff00007207 */ /* 0x000fe40000000000 */
[----:B------:R-:W-:Y:S01]  /*4f30*/  LOP3.LUT R5, R40, R5, RZ, 0x3c, !PT ;  /* 0x0000000528057212 */ /* 0x000fe200078e3cff */
[----:B-1----:R-:W-:Y:S06]  /*4f40*/  @!P1 BRA `(.L_x_79) ;  /* 0x0000003000989947 */ /* 0x002fec0003800000 */
.L_x_164:
[----:B------:R-:W-:Y:S02]  /*4f50*/  LEA R0, R0, UR7, 0x3 ;  /* 0x0000000700007c11 */ /* 0x000fe4000f8e18ff */
[----:B------:R-:W-:-:S07]  /*4f60*/  SHF.L.U32 R5, R5, 0x1f, RZ ;  /* 0x0000001f05057819 */ /* 0x000fce00000006ff */
.L_x_80:
[----:B---3--:R3:W4:Y:S02]  /*4f70*/  SYNCS.PHASECHK.TRANS64.TRYWAIT P0, [R0+URZ], R5 ;  /* 0x00000005000075a7 */ /* 0x00872400080011ff */
[----:B----4-:R-:W-:Y:S05]  /*4f80*/  @!P0 NANOSLEEP.SYNCS 0x989680 ;  /* 0x009896800000895d */ /* 0x010fea0003900000 */
[----:B------:R-:W4:Y:S02]  /*4f90*/  @!P0 SYNCS.PHASECHK.TRANS64 P0, [R0+URZ], R5 ;  /* 0x00000005000085a7 */ /* 0x000f2400080010ff */
[----:B--2-4-:R-:W-:Y:S05]  /*4fa0*/  @P0 EXIT ;  /* 0x000000000000094d */ /* 0x014fea0003800000 */
[----:B------:R-:W-:Y:S05]  /*4fb0*/  BRA `(.L_x_80) ;  /* 0xfffffffc00ec7947 */ /* 0x000fea000383ffff */
.L_x_68:
[----:B------:R-:W-:-:S06]  /*4fc0*/  UISETP.GE.AND UP0, UPT, UR6, 0x4, UPT ;  /* 0x000000040600788c */ /* 0x000fcc000bf06270 */
[----:B------:R-:W-:-:S13]  /*4fd0*/  PLOP3.LUT P0, PT, PT, PT, UP0, 0x80, 0x8 ;  /* 0x000000000008781c */ /* 0x000fda0003f0f008 */
[----:B------:R-:W-:Y:S05]  /*4fe0*/  @!P0 EXIT ;  /* 0x000000000000894d */ /* 0x000fea0003800000 */
[----:B------:R-:W-:Y:S01]  /*4ff0*/  BAR.SYNC.DEFER_BLOCKING 0x6, 0xa0 ;  /* 0x0182800000007b1d */ /* 0x000fe20000010000 */
[C---:B------:R-:W-:Y:S01]  /*5000*/  IMAD.SHL.U32 R5, R80.reuse, 0x20, RZ ;  /* 0x0000002050057824 */ /* 0x040fe200078e00ff */
[C---:B------:R-:W-:Y:S01]  /*5010*/  R2P PR, R80.reuse, 0x6 ;  /* 0x0000000650007804 */ /* 0x040fe20000000000 */
[C---:B------:R-:W-:Y:S01]  /*5020*/  IMAD.SHL.U32 R79, R80.reuse, 0x4, RZ ;  /* 0x00000004504f7824 */ /* 0x040fe200078e00ff */
[----:B------:R-:W-:Y:S01]  /*5030*/  CS2R R76, SRZ ;  /* 0x00000000004c7805 */ /* 0x000fe2000001ff00 */
[C---:B------:R-:W-:Y:S01]  /*5040*/  IMAD.SHL.U32 R0, R80.reuse, 0x10, RZ ;  /* 0x0000001050007824 */ /* 0x040fe200078e00ff */
[----:B------:R-:W-:Y:S02]  /*5050*/  UMOV UR52, 0x400 ;  /* 0x0000040000347882 */ /* 0x000fe40000000000 */
[----:B------:R-:W1:Y:S01]  /*5060*/  LDC R75, c[0x0][0x370] ;  /* 0x0000dc00ff4b7b82 */ /* 0x000e620000000800 */
[----:B------:R-:W-:Y:S01]  /*5070*/  ULEA UR52, UR45, UR52, 0x18 ;  /* 0x000000342d347291 */ /* 0x000fe2000f8ec0ff */
[C---:B------:R-:W-:Y:S01]  /*5080*/  LOP3.LUT R4, R5.reuse, 0xe0, RZ, 0xc0, !PT ;  /* 0x000000e005047812 */ /* 0x040fe200078ec0ff */
[----:B------:R-:W-:Y:S01]  /*5090*/  IMAD.U32 R32, R80, 0x10000, RZ ;  /* 0x0001000050207824 */ /* 0x000fe200078e00ff */
[----:B------:R-:W-:Y:S01]  /*50a0*/  LOP3.LUT R5, R5, 0x100, RZ, 0xc0, !PT ;  /* 0x0000010005057812 */ /* 0x000fe200078ec0ff */
[----:B------:R-:W-:Y:S01]  /*50b0*/  IMAD.MOV.U32 R85, RZ, RZ, 0x8 ;  /* 0x00000008ff557424 */ /* 0x000fe200078e00ff */
[----:B------:R-:W-:Y:S01]  /*50c0*/  LOP3.LUT R79, R4, 0x1c, R79, 0xf8, !PT ;  /* 0x0000001c044f7812 */ /* 0x000fe200078ef84f */
[----:B------:R-:W-:Y:S01]  /*50d0*/  IMAD.MOV.U32 R84, RZ, RZ, 0x10 ;  /* 0x00000010ff547424 */ /* 0x000fe200078e00ff */
[----:B------:R-:W2:Y:S01]  /*50e0*/  LDC R28, c[0x0][0xb0c] ;  /* 0x0002c300ff1c7b82 */ /* 0x000ea20000000800 */
[----:B------:R-:W-:Y:S01]  /*50f0*/  SHF.R.U32.HI R4, RZ, 0x2, R80 ;  /* 0x00000002ff047819 */ /* 0x000fe20000011650 */
[----:B------:R-:W-:Y:S01]  /*5100*/  IMAD.MOV.U32 R78, RZ, RZ, 0x1 ;  /* 0x00000001ff4e7424 */ /* 0x000fe200078e00ff */
[----:B------:R-:W-:Y:S01]  /*5110*/  LOP3.LUT R0, R5, 0x600, R0, 0xf8, !PT ;  /* 0x0000060005007812 */ /* 0x000fe200078ef800 */
[----:B------:R-:W-:Y:S01]  /*5120*/  IMAD.MOV.U32 R30, RZ, RZ, RZ ;  /* 0x000000ffff1e7224 */ /* 0x000fe200078e00ff */
[----:B------:R-:W-:Y:S01]  /*5130*/  LOP3.LUT R79, R79, 0x4, R4, 0x78, !PT ;  /* 0x000000044f4f7812 */ /* 0x000fe200078e7804 */
[----:B------:R-:W4:Y:S01]  /*5140*/  LDCU.64 UR56, c[0x0][0x348] ;  /* 0x00006900ff3877ac */ /* 0x000f220008000a00 */
[----:B------:R-:W-:Y:S01]  /*5150*/  LOP3.LUT R80, R80, 0x60, RZ, 0xc0, !PT ;  /* 0x0000006050507812 */ /* 0x000fe200078ec0ff */
[----:B------:R-:W1:Y:S01]  /*5160*/  LDC R73, c[0x0][0xb20] ;  /* 0x0002c800ff497b82 */ /* 0x000e620000000800 */
[----:B------:R-:W3:Y:S01]  /*5170*/  LDS R2, [UR52+0x150] ;  /* 0x00015034ff027984 */ /* 0x000ee20008000800 */
[----:B------:R-:W-:Y:S01]  /*5180*/  LOP3.LUT R79, R0, R79, RZ, 0xfc, !PT ;  /* 0x0000004f004f7212 */ /* 0x000fe200078efcff */
[----:B------:R-:W1:Y:S01]  /*5190*/  LDCU.64 UR36, c[0x0][0x888] ;  /* 0x00011100ff2477ac */ /* 0x000e620008000a00 */
[----:B------:R-:W-:-:S02]  /*51a0*/  LOP3.LUT R32, R32, 0x600000, RZ, 0xc0, !PT ;  /* 0x0060000020207812 */ /* 0x000fc400078ec0ff */
[----:B------:R-:W-:Y:S01]  /*51b0*/  SEL R85, R85, 0xfffffff8, !P1 ;  /* 0xfffffff855557807 */ /* 0x000fe20004800000 */
[----:B------:R-:W1:Y:S01]  /*51c0*/  LDCU.64 UR46, c[0x0][0x8b0] ;  /* 0x00011600ff2e77ac */ /* 0x000e620008000a00 */
[----:B------:R-:W1:Y:S01]  /*51d0*/  LDC R27, c[0x0][0xb30] ;  /* 0x0002cc00ff1b7b82 */ /* 0x000e620000000800 */
[----:B------:R-:W-:Y:S01]  /*51e0*/  SEL R84, R84, 0xfffffff0, !P2 ;  /* 0xfffffff054547807 */ /* 0x000fe20005000000 */
[----:B------:R-:W1:Y:S01]  /*51f0*/  LDCU.64 UR38, c[0x0][0x8a8] ;  /* 0x00011500ff2677ac */ /* 0x000e620008000a00 */
[----:B------:R-:W1:Y:S05]  /*5200*/  LDCU.64 UR48, c[0x0][0xa90] ;  /* 0x00015200ff3077ac */ /* 0x000e6a0008000a00 */
[----:B------:R-:W1:Y:S01]  /*5210*/  LDC.64 R64, c[0x0][0xb10] ;  /* 0x0002c400ff407b82 */ /* 0x000e620000000a00 */
[----:B------:R-:W-:Y:S01]  /*5220*/  UMOV UR58, URZ ;  /* 0x000000ff003a7c82 */ /* 0x000fe20008000000 */
[----:B------:R-:W-:Y:S01]  /*5230*/  UIADD3 UR55, UPT, UPT, UR52, 0x400, URZ ;  /* 0x0000040034377890 */ /* 0x000fe2000fffe0ff */
[----:B------:R-:W-:Y:S01]  /*5240*/  UMOV UR54, URZ ;  /* 0x000000ff00367c82 */ /* 0x000fe20008000000 */
[----:B------:R-:W-:-:S04]  /*5250*/  UMOV UR53, URZ ;  /* 0x000000ff00357c82 */ /* 0x000fc80008000000 */
[----:B------:R-:W1:Y:S08]  /*5260*/  LDC.64 R24, c[0x0][0xb18] ;  /* 0x0002c600ff187b82 */ /* 0x000e700000000a00 */
[----:B------:R-:W1:Y:S08]  /*5270*/  LDC.64 R60, c[0x0][0x888] ;  /* 0x00022200ff3c7b82 */ /* 0x000e700000000a00 */
[----:B------:R-:W1:Y:S01]  /*5280*/  LDC.64 R22, c[0x0][0xb28] ;  /* 0x0002ca00ff167b82 */ /* 0x000e620000000a00 */
[C---:B---3--:R-:W-:Y:S01]  /*5290*/  VIADD R3, R2.reuse, 0x40 ;  /* 0x0000004002037836 */ /* 0x048fe20000000000 */
[----:B------:R-:W-:-:S04]  /*52a0*/  LOP3.LUT R2, R2, 0xffff, RZ, 0xc0, !PT ;  /* 0x0000ffff02027812 */ /* 0x000fc800078ec0ff */
[----:B------:R-:W-:Y:S02]  /*52b0*/  LOP3.LUT R3, R3, 0xffff, RZ, 0xc0, !PT ;  /* 0x0000ffff03037812 */ /* 0x000fe400078ec0ff */
[----:B------:R-:W3:Y:S03]  /*52c0*/  LDC.64 R62, c[0x0][0x890] ;  /* 0x00022400ff3e7b82 */ /* 0x000ee60000000a00 */
[----:B------:R1:W-:Y:S05]  /*52d0*/  STL.64 [R1], R2 ;  /* 0x0000000201007387 */ /* 0x0003ea0000100a00 */
[----:B------:R-:W1:Y:S08]  /*52e0*/  LDC.64 R68, c[0x0][0xa80] ;  /* 0x0002a000ff447b82 */ /* 0x000e700000000a00 */
[----:B------:R-:W1:Y:S08]  /*52f0*/  LDC.64 R66, c[0x0][0xa88] ;  /* 0x0002a200ff427b82 */ /* 0x000e700000000a00 */
[----:B--2-4-:R-:W1:Y:S02]  /*5300*/  LDC R74, c[0x0][0x374] ;  /* 0x0000dd00ff4a7b82 */ /* 0x014e640000000800 */
.L_x_111:
[----:B-1----:R-:W-:Y:S04]  /*5310*/  SHF.L.U32 R3, R76, 0x1f, RZ ;  /* 0x0000001f4c037819 */ /* 0x002fe800000006ff */
[----:B------:R-:W1:Y:S02]  /*5320*/  SYNCS.PHASECHK.TRANS64.TRYWAIT P0, [UR52+0x100], R3 ;  /* 0x00010003ff0075a7 */ /* 0x000e640008001134 */
[----:B-1----:R-:W-:Y:S05]  /*5330*/  @!P0 BRA `(.L_x_81) ;  /* 0x0000002c00b08947 */ /* 0x002fea0003800000 */
.L_x_166:
[----:B------:R-:W2:Y:S01]  /*5340*/  LDC.64 R12, c[0x0][0xb10] ;  /* 0x0002c400ff0c7b82 */ /* 0x000ea20000000a00 */
[----:B------:R-:W4:Y:S01]  /*5350*/  LDS.128 R36, [UR52+0x140] ;  /* 0x00014034ff247984 */ /* 0x000f220008000c00 */
[----:B------:R-:W-:Y:S01]  /*5360*/  UIADD3 UR4, UPT, UPT, UR52, 0x108, URZ ;  /* 0x0000010834047890 */ /* 0x000fe2000fffe0ff */
[----:B-1----:R-:W-:Y:S01]  /*5370*/  IMAD R0, R30, 0x4, R1 ;  /* 0x000000041e007824 */ /* 0x002fe200078e0201 */
[----:B------:R-:W-:Y:S04]  /*5380*/  ISETP.NE.AND P1, PT, R27, 0x1, PT ;  /* 0x000000011b00780c */ /* 0x000fe80003f25270 */
[----:B------:R-:W1:Y:S01]  /*5390*/  LDC.64 R10, c[0x0][0xb18] ;  /* 0x0002c600ff0a7b82 */ /* 0x000e620000000a00 */
[----:B------:R-:W-:Y:S01]  /*53a0*/  UPRMT UR4, URZ, 0x654, UR4 ;  /* 0x00000654ff047896 */ /* 0x000fe20008000004 */
[----:B------:R-:W-:Y:S01]  /*53b0*/  ISETP.GE.AND P0, PT, R26, 0x1, PT ;  /* 0x000000011a00780c */ /* 0x000fe20003f06270 */
[----:B------:R-:W-:Y:S01]  /*53c0*/  @!PT LDS RZ, [RZ] ;  /* 0x00000000fffff984 */ /* 0x000fe20000000800 */
[----:B------:R-:W-:Y:S01]  /*53d0*/  @!PT LDS RZ, [RZ] ;  /* 0x00000000fffff984 */ /* 0x000fe20000000800 */
[----:B------:R-:W-:Y:S01]  /*53e0*/  @!PT LDS RZ, [RZ] ;  /* 0x00000000fffff984 */ /* 0x000fe20000000800 */
[----:B------:R-:W-:Y:S01]  /*53f0*/  @!PT LDS RZ, [RZ] ;  /* 0x00000000fffff984 */ /* 0x000fe20000000800 */
[----:B------:R3:W-:Y:S06]  /*5400*/  MEMBAR.ALL.CTA ;  /* 0x0000000000007992 */ /* 0x0007ec0000008000 */
[----:B---3--:R-:W3:Y:S01]  /*5410*/  FENCE.VIEW.ASYNC.S ;  /* 0x00000000000073c6 */ /* 0x008ee20000000000 */
[----:B------:R-:W1:Y:S08]  /*5420*/  @!P1 LDC R14, c[0x0][0xb20] ;  /* 0x0002c800ff0e9b82 */ /* 0x000e700000000800 */
[----:B------:R-:W1:Y:S01]  /*5430*/  @!P1 LDC R9, c[0x0][0xb0c] ;  /* 0x0002c300ff099b82 */ /* 0x000e620000000800 */
[----:B---3--:R-:W-:Y:S01]  /*5440*/  SYNCS.ARRIVE.TRANS64.RED.A1T0 RZ, [UR4], RZ ;  /* 0x000000ffffff79a7 */ /* 0x008fe20008100404 */
[----:B------:R3:W5:Y:S01]  /*5450*/  LDL R17, [R0] ;  /* 0x0000000000117983 */ /* 0x0007620000100800 */
[----:B----4-:R-:W-:Y:S04]  /*5460*/  LOP3.LUT P4, RZ, R38, 0x1, RZ, 0xc0, !PT ;  /* 0x0000000126ff7812 */ /* 0x010fe8000788c0ff */
[----:B------:R-:W-:Y:S09]  /*5470*/  P2R R86, PR, RZ, 0x10 ;  /* 0x00000010ff567803 */ /* 0x000ff20000000000 */
[----:B------:R-:W-:Y:S02]  /*5480*/  @P4 MOV R31, R36 ;  /* 0x00000024001f4202 */ /* 0x000fe40000000f00 */
[----:B------:R-:W-:Y:S01]  /*5490*/  @P4 LOP3.LUT R29, R37, 0xffff, RZ, 0xc0, !PT ;  /* 0x0000ffff251d4812 */ /* 0x000fe200078ec0ff */
[----:B--23--:R-:W-:Y:S06]  /*54a0*/  @!P0 BRA `(.L_x_82) ;  /* 0x0000000000a48947 */ /* 0x00cfec0003800000 */
[----:B------:R-:W-:Y:S01]  /*54b0*/  IMAD.HI.U32 R20, R74, R25, RZ ;  /* 0x000000194a147227 */ /* 0x000fe200078e00ff */
[----:B------:R-:W-:Y:S02]  /*54c0*/  ISETP.NE.AND P0, PT, R24, 0x1, PT ;  /* 0x000000011800780c */ /* 0x000fe40003f05270 */
[----:B------:R-:W-:Y:S01]  /*54d0*/  ISETP.NE.AND P2, PT, R26, 0x1, PT ;  /* 0x000000011a00780c */ /* 0x000fe20003f45270 */
[-C--:B------:R-:W-:Y:S01]  /*54e0*/  IMAD.HI.U32 R16, R75, R64.reuse, RZ ;  /* 0x000000404b107227 */ /* 0x080fe200078e00ff */
[----:B------:R-:W-:Y:S02]  /*54f0*/  SHF.R.U32.HI R21, RZ, R73, R20 ;  /* 0x00000049ff157219 */ /* 0x000fe40000011614 */
[----:B------:R-:W-:Y:S01]  /*5500*/  ISETP.NE.AND P3, PT, R28, 0x1, PT ;  /* 0x000000011c00780c */ /* 0x000fe20003f65270 */
[----:B------:R-:W-:Y:S01]  /*5510*/  IMAD.HI.U32 R40, R29, R25, RZ ;  /* 0x000000191d287227 */ /* 0x000fe200078e00ff */
[----:B------:R-:W-:Y:S02]  /*5520*/  SHF.R.U32.HI R16, RZ, R65, R16 ;  /* 0x00000041ff107219 */ /* 0x000fe40000011610 */
[----:B------:R-:W-:Y:S01]  /*5530*/  SEL R3, R74, R21, !P0 ;  /* 0x000000154a037207 */ /* 0x000fe20004000000 */
[----:B------:R-:W-:Y:S01]  /*5540*/  IMAD.HI.U32 R34, R31, R64, RZ ;  /* 0x000000401f227227 */ /* 0x000fe200078e00ff */
[----:B------:R-:W-:Y:S03]  /*5550*/  SEL R7, R75, R16, !P3 ;  /* 0x000000104b077207 */ /* 0x000fe60005800000 */
[-C--:B------:R-:W-:Y:S01]  /*5560*/  IMAD.HI.U32 R16, R3, R22.reuse, RZ ;  /* 0x0000001603107227 */ /* 0x080fe200078e00ff */
[----:B------:R-:W-:Y:S03]  /*5570*/  SHF.R.U32.HI R34, RZ, R65, R34 ;  /* 0x00000041ff227219 */ /* 0x000fe60000011622 */
[----:B------:R-:W-:Y:S01]  /*5580*/  IMAD.HI.U32 R20, R7, R22, RZ ;  /* 0x0000001607147227 */ /* 0x000fe200078e00ff */
[----:B------:R-:W-:Y:S02]  /*5590*/  @P2 SHF.R.U32.HI R3, RZ, R23, R16 ;  /* 0x00000017ff032219 */ /* 0x000fe40000011610 */
[----:B------:R-:W-:Y:S02]  /*55a0*/  SHF.R.U32.HI R16, RZ, R73, R40 ;  /* 0x00000049ff107219 */ /* 0x000fe40000011628 */
[----:B------:R-:W-:Y:S01]  /*55b0*/  @P2 SHF.R.U32.HI R7, RZ, R23, R20 ;  /* 0x00000017ff072219 */ /* 0x000fe20000011614 */
[C---:B------:R-:W-:Y:S01]  /*55c0*/  IMAD R2, R26.reuse, R3, RZ ;  /* 0x000000031a027224 */ /* 0x040fe200078e02ff */
[----:B------:R-:W-:Y:S02]  /*55d0*/  SEL R5, R29, R16, !P0 ;  /* 0x000000101d057207 */ /* 0x000fe40004000000 */
[----:B------:R-:W-:Y:S01]  /*55e0*/  SEL R3, R31, R34, !P3 ;  /* 0x000000221f037207 */ /* 0x000fe20005800000 */
[----:B------:R-:W-:Y:S01]  /*55f0*/  IMAD R4, R26, R7, RZ ;  /* 0x000000071a047224 */ /* 0x000fe200078e02ff */
[C---:B------:R-:W-:Y:S01]  /*5600*/  ISETP.GE.AND P0, PT, R5.reuse, R2, PT ;  /* 0x000000020500720c */ /* 0x040fe20003f06270 */
[----:B------:R-:W-:Y:S03]  /*5610*/  IMAD.HI.U32 R6, R5, R22, RZ ;  /* 0x0000001605067227 */ /* 0x000fe600078e00ff */
[----:B------:R-:W-:Y:S01]  /*5620*/  ISETP.GE.OR P0, PT, R3, R4, P0 ;  /* 0x000000040300720c */ /* 0x000fe20000706670 */
[----:B------:R-:W-:Y:S01]  /*5630*/  IMAD.MOV R4, RZ, RZ, -R3 ;  /* 0x000000ffff047224 */ /* 0x000fe200078e0a03 */
[-C--:B------:R-:W-:Y:S03]  /*5640*/  SHF.R.U32.HI R6, RZ, R23.reuse, R6 ;  /* 0x00000017ff067219 */ /* 0x080fe60000011606 */
[----:B------:R-:W-:Y:S01]  /*5650*/  IMAD R31, R28, R4, R31 ;  /* 0x000000041c1f7224 */ /* 0x000fe200078e021f */
[----:B------:R-:W-:Y:S05]  /*5660*/  SEL R15, R5, R6, !P2 ;  /* 0x00000006050f7207 */ /* 0x000fea0005000000 */
[----:B------:R-:W-:Y:S02]  /*5670*/  IMAD.MOV R6, RZ, RZ, -R15 ;  /* 0x000000ffff067224 */ /* 0x000fe400078e0a0f */
[C---:B------:R-:W-:Y:S04]  /*5680*/  @!P0 IMAD.HI.U32 R2, R3.reuse, R22, RZ ;  /* 0x0000001603028227 */ /* 0x040fe800078e00ff */
[----:B------:R-:W-:Y:S01]  /*5690*/  IMAD R6, R26, R6, R5 ;  /* 0x000000061a067224 */ /* 0x000fe200078e0205 */
[----:B------:R-:W-:Y:S04]  /*56a0*/  @!P0 SHF.R.U32.HI R2, RZ, R23, R2 ;  /* 0x00000017ff028219 */ /* 0x000fe80000011602 */
[----:B------:R-:W-:Y:S02]  /*56b0*/  @!P0 SEL R0, R3, R2, !P2 ;  /* 0x0000000203008207 */ /* 0x000fe40005000000 */
[----:B------:R-:W-:Y:S02]  /*56c0*/  IADD3 R2, PT, PT, -R5, RZ, RZ ;  /* 0x000000ff05027210 */ /* 0x000fe40007ffe1ff */
[----:B------:R-:W-:Y:S01]  /*56d0*/  @!P0 IADD3 R8, PT, PT, R15, -R0, RZ ;  /* 0x800000000f088210 */ /* 0x000fe20007ffe0ff */
[----:B------:R-:W-:Y:S02]  /*56e0*/  @!P0 IMAD R0, R7, R6, R0 ;  /* 0x0000000607008224 */ /* 0x000fe400078e0200 */
[----:B------:R-:W-:Y:S02]  /*56f0*/  IMAD R29, R24, R2, R29 ;  /* 0x00000002181d7224 */ /* 0x000fe400078e021d */
[----:B------:R-:W-:Y:S02]  /*5700*/  @!P0 IMAD R5, R8, R26, R3 ;  /* 0x0000001a08058224 */ /* 0x000fe400078e0203 */
[----:B------:R-:W-:Y:S04]  /*5710*/  @!P0 IMAD.MOV.U32 R3, RZ, RZ, R0 ;  /* 0x000000ffff038224 */ /* 0x000fe800078e0000 */
[----:B------:R-:W-:Y:S02]  /*5720*/  IMAD R31, R3, R28, R31 ;  /* 0x0000001c031f7224 */ /* 0x000fe400078e021f */
[----:B------:R-:W-:Y:S07]  /*5730*/  IMAD R29, R5, R24, R29 ;  /* 0x00000018051d7224 */ /* 0x000fee00078e021d */
.L_x_82:
[----:B-1----:R-:W-:Y:S01]  /*5740*/  @!P1 ISETP.NE.AND P0, PT, R10, 0x1, PT ;  /* 0x000000010a00980c */ /* 0x002fe20003f05270 */
[----:B------:R-:W-:Y:S01]  /*5750*/  @!P1 IMAD.HI.U32 R0, R31, R12, RZ ;  /* 0x0000000c1f009227 */ /* 0x000fe200078e00ff */
[----:B------:R-:W-:Y:S01]  /*5760*/  @!P1 ISETP.NE.AND P2, PT, R9, 0x1, PT ;  /* 0x000000010900980c */ /* 0x000fe20003f45270 */
[----:B------:R-:W-:Y:S01]  /*5770*/  ULOP3.LUT UP0, URZ, UR55, 0x3f0, URZ, 0xc0, !UPT ;  /* 0x000003f037ff7892 */ /* 0x000fe2000f80c0ff */
[----:B------:R-:W-:Y:S01]  /*5780*/  R2UR UR41, R18 ;  /* 0x00000000122972ca */ /* 0x000fe200000e0000 */
[----:B------:R-:W-:Y:S01]  /*5790*/  @!P1 IMAD.HI.U32 R3, R29, R11, RZ ;  /* 0x0000000b1d039227 */ /* 0x000fe200078e00ff */
[----:B------:R-:W-:Y:S02]  /*57a0*/  @!P1 SHF.R.U32.HI R0, RZ, R13, R0 ;  /* 0x0000000dff009219 */ /* 0x000fe40000011600 */
[----:B------:R-:W-:Y:S02]  /*57b0*/  @P4 SHF.R.U32.HI R83, RZ, 0x10, R37 ;  /* 0x00000010ff534819 */ /* 0x000fe40000011625 */
[----:B------:R-:W-:Y:S02]  /*57c0*/  @!P1 SHF.R.U32.HI R2, RZ, R14, R3 ;  /* 0x0000000eff029219 */ /* 0x000fe40000011603 */
[----:B------:R-:W-:Y:S02]  /*57d0*/  @!P1 SEL R3, R31, R0, !P2 ;  /* 0x000000001f039207 */ /* 0x000fe40005000000 */
[----:B------:R-:W-:Y:S03]  /*57e0*/  @!P1 SEL R2, R29, R2, !P0 ;  /* 0x000000021d029207 */ /* 0x000fe60004000000 */
[----:B------:R-:W-:Y:S02]  /*57f0*/  USHF.L.U32 UR41, UR41, 0x6, URZ ;  /* 0x0000000629297899 */ /* 0x000fe400080006ff */
[----:B------:R-:W-:Y:S02]  /*5800*/  @!P1 IMAD.IADD R0, R2, 0x1, -R3 ;  /* 0x0000000102009824 */ /* 0x000fe400078e0a03 */
[----:B------:R-:W-:Y:S02]  /*5810*/  @!P1 IMAD.IADD R2, R3, 0x1, -R2 ;  /* 0x0000000103029824 */ /* 0x000fe400078e0a02 */
[----:B------:R-:W-:Y:S02]  /*5820*/  @!P1 IMAD R31, R0, R9, R31 ;  /* 0x00000009001f9224 */ /* 0x000fe400078e021f */
[----:B------:R-:W-:Y:S01]  /*5830*/  @!P1 IMAD R29, R2, R10, R29 ;  /* 0x0000000a021d9224 */ /* 0x000fe200078e021d */
[----:B------:R-:W-:Y:S06]  /*5840*/  BRA.U !UP0, `(.L_x_83) ;  /* 0x00000001087c7547 */ /* 0x000fec000b800000 */
[----:B------:R-:W1:Y:S01]  /*5850*/  LDCU.64 UR8, c[0x4][0x80] ;  /* 0x01001000ff0877ac */ /* 0x000e620008000a00 */
[----:B------:R-:W-:Y:S01]  /*5860*/  MOV R2, 0x0 ;  /* 0x0000000000027802 */ /* 0x000fe20000000f00 */
[----:B------:R-:W-:Y:S02]  /*5870*/  HFMA2 R12, -RZ, RZ, 0, 5.9604644775390625e-08 ;  /* 0x00000001ff0c7431 */ /* 0x000fe400000001ff */
[----:B------:R-:W-:Y:S01]  /*5880*/  IMAD.MOV.U32 R8, RZ, RZ, 0x70 ;  /* 0x00000070ff087424 */ /* 0x000fe200078e00ff */
[----:B------:R2:W3:Y:S01]  /*5890*/  LDC.64 R14, c[0x4][R2] ;  /* 0x01000000020e7b82 */ /* 0x0004e20000000a00 */
[----:B------:R-:W4:Y:S01]  /*58a0*/  LDCU.64 UR6, c[0x4][0x88] ;  /* 0x01001100ff0677ac */ /* 0x000f220008000a00 */
[----:B------:R-:W-:Y:S01]  /*58b0*/  IMAD.MOV.U32 R13, RZ, RZ, RZ ;  /* 0x000000ffff0d7224 */ /* 0x000fe200078e00ff */
[----:B------:R-:W2:Y:S01]  /*58c0*/  LDCU.64 UR4, c[0x4][0x8] ;  /* 0x01000100ff0477ac */ /* 0x000ea20008000a00 */
[----:B-1----:R-:W-:Y:S01]  /*58d0*/  MOV R5, UR9 ;  /* 0x0000000900057c02 */ /* 0x002fe20008000f00 */
[----:B------:R-:W-:Y:S01]  /*58e0*/  IMAD.U32 R4, RZ, RZ, UR8 ;  /* 0x00000008ff047e24 */ /* 0x000fe2000f8e00ff */
[----:B----4-:R-:W-:Y:S01]  /*58f0*/  MOV R7, UR7 ;  /* 0x0000000700077c02 */ /* 0x010fe20008000f00 */
[----:B------:R-:W-:Y:S01]  /*5900*/  IMAD.U32 R6, RZ, RZ, UR6 ;  /* 0x00000006ff067e24 */ /* 0x000fe2000f8e00ff */
[----:B--2---:R-:W-:Y:S01]  /*5910*/  MOV R11, UR5 ;  /* 0x00000005000b7c02 */ /* 0x004fe20008000f00 */
[----:B------:R-:W-:Y:S02]  /*5920*/  IMAD.U32 R10, RZ, RZ, UR4 ;  /* 0x00000004ff0a7e24 */ /* 0x000fe4000f8e00ff */
[----:B------:R-:W-:Y:S07]  /*5930*/  LEPC R20, `(.L_x_84) ;  /* 0x000000001014794e */ /* 0x000fee0000000000 */
[----:B---3-5:R-:W-:Y:S05]  /*5940*/  CALL.ABS.NOINC R14 ;  /* 0x000000000e007343 */ /* 0x028fea0003c00000 */
.L_x_84:
[----:B------:R-:W1:Y:S01]  /*5950*/  LDCU.64 UR8, c[0x4][0x80] ;  /* 0x01001000ff0877ac */ /* 0x000e620008000a00 */
[----:B------:R-:W2:Y:S01]  /*5960*/  LDC.64 R2, c[0x4][R2] ;  /* 0x0100000002027b82 */ /* 0x000ea20000000a00 */
[----:B------:R-:W-:Y:S02]  /*5970*/  HFMA2 R12, -RZ, RZ, 0, 5.9604644775390625e-08 ;  /* 0x00000001ff0c7431 */ /* 0x000fe400000001ff */
[----:B------:R-:W-:Y:S02]  /*5980*/  IMAD.MOV.U32 R8, RZ, RZ, 0x70 ;  /* 0x00000070ff087424 */ /* 0x000fe400078e00ff */
[----:B------:R-:W-:Y:S01]  /*5990*/  IMAD.MOV.U32 R13, RZ, RZ, RZ ;  /* 0x000000ffff0d7224 */ /* 0x000fe200078e00ff */
[----:B------:R-:W3:Y:S01]  /*59a0*/  LDCU.64 UR6, c[0x4][0x88] ;  /* 0x01001100ff0677ac */ /* 0x000ee20008000a00 */
[----:B------:R-:W4:Y:S01]  /*59b0*/  LDCU.64 UR4, c[0x4][0x8] ;  /* 0x01000100ff0477ac */ /* 0x000f220008000a00 */
[----:B-1----:R-:W-:Y:S02]  /*59c0*/  MOV R4, UR8 ;  /* 0x0000000800047c02 */ /* 0x002fe40008000f00 */
[----:B------:R-:W-:Y:S02]  /*59d0*/  MOV R5, UR9 ;  /* 0x0000000900057c02 */ /* 0x000fe40008000f00 */
[----:B---3--:R-:W-:Y:S01]  /*59e0*/  MOV R7, UR7 ;  /* 0x0000000700077c02 */ /* 0x008fe20008000f00 */
[----:B------:R-:W-:Y:S01]  /*59f0*/  IMAD.U32 R6, RZ, RZ, UR6 ;  /* 0x00000006ff067e24 */ /* 0x000fe2000f8e00ff */
[----:B----4-:R-:W-:Y:S01]  /*5a00*/  MOV R11, UR5 ;  /* 0x00000005000b7c02 */ /* 0x010fe20008000f00 */
[----:B------:R-:W-:Y:S02]  /*5a10*/  IMAD.U32 R10, RZ, RZ, UR4 ;  /* 0x00000004ff0a7e24 */ /* 0x000fe4000f8e00ff */
[----:B------:R-:W-:Y:S07]  /*5a20*/  LEPC R20, `(.L_x_83) ;  /* 0x000000001014794e */ /* 0x000fee0000000000 */
[----:B--2---:R-:W-:Y:S05]  /*5a30*/  CALL.ABS.NOINC R2 ;  /* 0x0000000002007343 */ /* 0x004fea0003c00000 */
.L_x_83:
[----:B------:R-:W-:Y:S01]  /*5a40*/  ISETP.NE.U32.AND P3, PT, R62, RZ, PT ;  /* 0x000000ff3e00720c */ /* 0x000fe20003f65070 */
[----:B------:R-:W-:Y:S01]  /*5a50*/  UISETP.NE.U32.AND UP0, UPT, UR46, URZ, UPT ;  /* 0x000000ff2e00728c */ /* 0x000fe2000bf05070 */
[----:B------:R-:W-:Y:S02]  /*5a60*/  ISETP.NE.AND P6, PT, R82, RZ, PT ;  /* 0x000000ff5200720c */ /* 0x000fe40003fc5270 */
[----:B------:R-:W-:Y:S01]  /*5a70*/  ISETP.NE.AND.EX P3, PT, R63, RZ, PT, P3 ;  /* 0x000000ff3f00720c */ /* 0x000fe20003f65330 */
[----:B------:R-:W-:Y:S01]  /*5a80*/  UISETP.NE.AND.EX UP0, UPT, UR47, URZ, UPT, UP0 ;  /* 0x000000ff2f00728c */ /* 0x000fe2000bf05300 */
[----:B------:R-:W-:Y:S02]  /*5a90*/  ISETP.NE.U32.AND P1, PT, RZ, UR36, PT ;  /* 0x00000024ff007c0c */ /* 0x000fe4000bf25070 */
[----:B------:R-:W-:Y:S02]  /*5aa0*/  PLOP3.LUT P0, PT, PT, PT, PT, 0x8, 0x80 ;  /* 0x000000000080781c */ /* 0x000fe40003f0e170 */
[----:B------:R-:W-:Y:S05]  /*5ab0*/  ISETP.NE.AND.EX P1, PT, RZ, UR37, PT, P1 ;  /* 0x00000025ff007c0c */ /* 0x000fea000bf25310 */
[----:B------:R-:W-:Y:S02]  /*5ac0*/  @P6 PLOP3.LUT P0, PT, P3, PT, PT, 0x80, 0x8 ;  /* 0x000000000008681c */ /* 0x000fe40001f0f070 */
[----:B------:R-:W-:Y:S11]  /*5ad0*/  @!P3 BRA `(.L_x_85) ;  /* 0x00000000002cb947 */ /* 0x000ff60003800000 */
[----:B------:R-:W-:Y:S01]  /*5ae0*/  ISETP.NE.U32.AND P2, PT, R60, RZ, PT ;  /* 0x000000ff3c00720c */ /* 0x000fe20003f45070 */
[----:B------:R-:W-:Y:S03]  /*5af0*/  IMAD.MOV.U32 R71, RZ, RZ, 0x1 ;  /* 0x00000001ff477424 */ /* 0x000fe600078e00ff */
[----:B------:R-:W-:Y:S11]  /*5b00*/  ISETP.NE.AND.EX P2, PT, R61, RZ, PT, P2 ;  /* 0x000000ff3d00720c */ /* 0x000ff60003f45320 */
[----:B------:R-:W-:Y:S02]  /*5b10*/  @!UPT UIADD3 URZ, UPT, UPT, URZ, URZ, URZ ;  /* 0x000000fffffff290 */ /* 0x000fe4000fffe0ff */
[----:B------:R-:W1:Y:S01]  /*5b20*/  @P2 LDC.64 R2, c[0x0][0x888] ;  /* 0x00022200ff022b82 */ /* 0x000e620000000a00 */
[----:B------:R-:W-:Y:S04]  /*5b30*/  @P2 IMAD R0, R19, R62, RZ ;  /* 0x0000003e13002224 */ /* 0x000fe800078e02ff */
[----:B-1----:R-:W-:Y:S04]  /*5b40*/  @P2 IMAD.WIDE R2, R0, 0x4, R2 ;  /* 0x0000000400022825 */ /* 0x002fe800078e0202 */
[----:B------:R-:W-:Y:S01]  /*5b50*/  HFMA2 R0, -RZ, RZ, 0, 5.9604644775390625e-08 ;  /* 0x00000001ff007431 */ /* 0x000fe200000001ff */
[----:B-----5:R1:W5:Y:S04]  /*5b60*/  @P2 LDG.E R35, desc[UR50][R2.64] ;  /* 0x0000003202232981 */ /* 0x020368000c1e1900 */
[----:B------:R-:W-:Y:S01]  /*5b70*/  @!P2 PRMT R71, R0, 0x7610, R71 ;  /* 0x000076100047a816 */ /* 0x000fe20000000047 */
[----:B-1----:R-:W2:Y:S06]  /*5b80*/  @!P2 LDC R35, c[0x0][0x880] ;  /* 0x00022000ff23ab82 */ /* 0x002eac0000000800 */
.L_x_85:
[----:B------:R-:W-:Y:S05]  /*5b90*/  BRA.U !UP0, `(.L_x_86) ;  /* 0x0000000108207547 */ /* 0x000fea000b800000 */
[----:B------:R-:W-:Y:S04]  /*5ba0*/  ISETP.NE.U32.AND P2, PT, RZ, UR38, PT ;  /* 0x00000026ff007c0c */ /* 0x000fe8000bf45070 */
[----:B------:R-:W-:Y:S11]  /*5bb0*/  ISETP.NE.AND.EX P2, PT, RZ, UR39, PT, P2 ;  /* 0x00000027ff007c0c */ /* 0x000ff6000bf45320 */
[----:B------:R-:W-:Y:S02]  /*5bc0*/  @!UPT UIADD3 URZ, UPT, UPT, URZ, URZ, URZ ;  /* 0x000000fffffff290 */ /* 0x000fe4000fffe0ff */
[----:B------:R-:W1:Y:S01]  /*5bd0*/  @P2 LDC.64 R2, c[0x0][0x8a8] ;  /* 0x00022a00ff022b82 */ /* 0x000e620000000a00 */
[----:B------:R-:W-:Y:S04]  /*5be0*/  @P2 IMAD R5, R19, UR46, RZ ;  /* 0x0000002e13052c24 */ /* 0x000fe8000f8e02ff */
[----:B-1----:R-:W-:Y:S05]  /*5bf0*/  @P2 IMAD.WIDE R2, R5, 0x4, R2 ;  /* 0x0000000405022825 */ /* 0x002fea00078e0202 */
[----:B-----5:R1:W5:Y:S02]  /*5c00*/  @P2 LDG.E R33, desc[UR50][R2.64] ;  /* 0x0000003202212981 */ /* 0x020364000c1e1900 */
[----:B-1----:R-:W3:Y:S02]  /*5c10*/  @!P2 LDC R33, c[0x0][0x8a0] ;  /* 0x00022800ff21ab82 */ /* 0x002ee40000000800 */
.L_x_86:
[----:B--2--5:R-:W-:Y:S01]  /*5c20*/  FSETP.NEU.AND P2, PT, R35, RZ, PT ;  /* 0x000000ff2300720b */ /* 0x024fe20003f4d000 */
[----:B------:R-:W-:Y:S01]  /*5c30*/  IMAD.SHL.U32 R89, R41, 0x40, RZ ;  /* 0x0000004029597824 */ /* 0x000fe200078e00ff */
[----:B------:R-:W-:Y:S01]  /*5c40*/  SEL R5, RZ, 0xffffffff, P1 ;  /* 0xffffffffff057807 */ /* 0x000fe20000800000 */
[----:B------:R-:W-:Y:S01]  /*5c50*/  BSSY B1, `(.L_x_87) ;  /* 0x0000053000017945 */ /* 0x000fe20003800000 */
[----:B------:R-:W-:Y:S01]  /*5c60*/  @P6 LOP3.LUT P1, RZ, R71, 0xff, RZ, 0xc0, !PT ;  /* 0x000000ff47ff6812 */ /* 0x000fe2000782c0ff */
[----:B------:R-:W-:Y:S01]  /*5c70*/  IMAD.HI.U32 R9, R89, R69, RZ ;  /* 0x0000004559097227 */ /* 0x000fe200078e00ff */
[----:B------:R-:W-:Y:S02]  /*5c80*/  @P6 SEL R2, RZ, 0xffffffff, P2 ;  /* 0xffffffffff026807 */ /* 0x000fe40001000000 */
[----:B------:R-:W-:Y:S01]  /*5c90*/  LOP3.LUT R43, R78, 0x1, RZ, 0x3c, !PT ;  /* 0x000000014e2b7812 */ /* 0x000fe200078e3cff */
[----:B------:R-:W-:Y:S01]  /*5ca0*/  IMAD.MOV.U32 R95, RZ, RZ, 0x1 ;  /* 0x00000001ff5f7424 */ /* 0x000fe200078e00ff */
[----:B------:R-:W-:Y:S01]  /*5cb0*/  @P0 SEL R2, R5, R2, !P1 ;  /* 0x0000000205020207 */ /* 0x000fe20004800000 */
[----:B------:R-:W-:Y:S01]  /*5cc0*/  IMAD.IADD R34, R32, 0x1, R17 ;  /* 0x0000000120227824 */ /* 0x000fe200078e0211 */
[----:B------:R-:W-:Y:S01]  /*5cd0*/  ISETP.NE.AND P0, PT, R68, 0x1, PT ;  /* 0x000000014400780c */ /* 0x000fe20003f05270 */
[----:B------:R-:W-:Y:S01]  /*5ce0*/  IMAD.U32 R94, RZ, RZ, UR58 ;  /* 0x0000003aff5e7e24 */ /* 0x000fe2000f8e00ff */
[----:B------:R-:W-:Y:S02]  /*5cf0*/  @P6 LOP3.LUT R2, R2, 0x1, RZ, 0xc0, !PT ;  /* 0x0000000102026812 */ /* 0x000fe400078ec0ff */
[----:B------:R-:W-:Y:S02]  /*5d00*/  CS2R R46, SRZ ;  /* 0x00000000002e7805 */ /* 0x000fe4000001ff00 */
[----:B------:R-:W-:Y:S02]  /*5d10*/  SHF.R.U32.HI R4, RZ, R66, R9 ;  /* 0x00000042ff047219 */ /* 0x000fe40000011609 */
[----:B------:R-:W-:Y:S02]  /*5d20*/  CS2R R44, SRZ ;  /* 0x00000000002c7805 */ /* 0x000fe4000001ff00 */
[----:B------:R-:W-:Y:S01]  /*5d30*/  ISETP.NE.U32.OR P4, PT, R2, 0x1, !P6 ;  /* 0x000000010200780c */ /* 0x000fe20007785470 */
[----:B------:R-:W-:Y:S01]  /*5d40*/  IMAD.U32 R2, RZ, RZ, UR58 ;  /* 0x0000003aff027e24 */ /* 0x000fe2000f8e00ff */
[----:B------:R-:W-:Y:S02]  /*5d50*/  SEL R87, R89, R4, !P0 ;  /* 0x0000000459577207 */ /* 0x000fe40004000000 */
[----:B------:R-:W-:Y:S02]  /*5d60*/  CS2R R50, SRZ ;  /* 0x0000000000327805 */ /* 0x000fe4000001ff00 */
[----:B------:R-:W-:Y:S02]  /*5d70*/  ISETP.NE.AND P0, PT, R67, 0x1, PT ;  /* 0x000000014300780c */ /* 0x000fe40003f05270 */
[----:B------:R-:W-:Y:S02]  /*5d80*/  CS2R R48, SRZ ;  /* 0x0000000000307805 */ /* 0x000fe4000001ff00 */
[----:B------:R-:W-:Y:S01]  /*5d90*/  LEA R0, R2, UR52, 0x3 ;  /* 0x0000003402007c11 */ /* 0x000fe2000f8e18ff */
[----:B------:R-:W-:Y:S01]  /*5da0*/  IMAD.HI.U32 R88, R87, UR48, RZ ;  /* 0x0000003057587c27 */ /* 0x000fe2000f8e00ff */
[----:B------:R-:W-:Y:S02]  /*5db0*/  LEA R42, R30, UR52, 0x3 ;  /* 0x000000341e2a7c11 */ /* 0x000fe4000f8e18ff */
[----:B------:R-:W-:Y:S02]  /*5dc0*/  SHF.L.U32 R3, R77, 0x1f, RZ ;  /* 0x0000001f4d037819 */ /* 0x000fe400000006ff */
[----:B------:R-:W-:Y:S02]  /*5dd0*/  CS2R R54, SRZ ;  /* 0x0000000000367805 */ /* 0x000fe4000001ff00 */
[----:B------:R-:W-:Y:S02]  /*5de0*/  SHF.R.U32.HI R88, RZ, UR49, R88 ;  /* 0x00000031ff587c19 */ /* 0x000fe40008011658 */
[----:B------:R-:W-:Y:S02]  /*5df0*/  CS2R R52, SRZ ;  /* 0x0000000000347805 */ /* 0x000fe4000001ff00 */
[----:B------:R-:W-:Y:S02]  /*5e00*/  @P4 SHF.L.U32 R7, R43, 0x1f, RZ ;  /* 0x0000001f2b074819 */ /* 0x000fe400000006ff */
[----:B------:R-:W-:Y:S02]  /*5e10*/  CS2R R58, SRZ ;  /* 0x00000000003a7805 */ /* 0x000fe4000001ff00 */
[----:B------:R-:W-:Y:S02]  /*5e20*/  SEL R88, R87, R88, !P0 ;  /* 0x0000005857587207 */ /* 0x000fe40004000000 */
[----:B------:R-:W-:Y:S01]  /*5e30*/  CS2R R56, SRZ ;  /* 0x0000000000387805 */ /* 0x000fe2000001ff00 */
[----:B------:R-:W1:Y:S01]  /*5e40*/  @P4 SYNCS.PHASECHK.TRANS64.TRYWAIT P1, [R0+URZ+0xc0], R7 ;  /* 0x0000c007000045a7 */ /* 0x000e6200080211ff */
[----:B------:R-:W-:Y:S02]  /*5e50*/  SEL R2, RZ, 0xffffffff, P2 ;  /* 0xffffffffff027807 */ /* 0x000fe40001000000 */
[----:B------:R-:W-:Y:S01]  /*5e60*/  LOP3.LUT P2, R90, R71, 0xff, RZ, 0xc0, !PT ;  /* 0x000000ff475a7812 */ /* 0x000fe2000784c0ff */
[----:B------:R-:W-:Y:S01]  /*5e70*/  IMAD.MOV R4, RZ, RZ, -R88 ;  /* 0x000000ffff047224 */ /* 0x000fe200078e0a58 */
[----:B------:R-:W-:Y:S02]  /*5e80*/  P2R R91, PR, RZ, 0x10 ;  /* 0x00000010ff5b7803 */ /* 0x000fe40000000000 */
[----:B------:R-:W-:Y:S01]  /*5e90*/  @P3 SEL R2, R5, R2, !P2 ;  /* 0x0000000205023207 */ /* 0x000fe20005000000 */
[--C-:B------:R-:W-:Y:S02]  /*5ea0*/  IMAD.MOV R5, RZ, RZ, -R87.reuse ;  /* 0x000000ffff057224 */ /* 0x100fe400078e0a57 */
[----:B------:R-:W-:Y:S01]  /*5eb0*/  IMAD R87, R67, R4, R87 ;  /* 0x0000000443577224 */ /* 0x000fe200078e0257 */
[----:B------:R-:W-:Y:S01]  /*5ec0*/  LOP3.LUT R2, R2, 0x1, RZ, 0xc0, !PT ;  /* 0x0000000102027812 */ /* 0x000fe200078ec0ff */
[----:B------:R-:W-:Y:S03]  /*5ed0*/  IMAD R89, R68, R5, R89 ;  /* 0x0000000544597224 */ /* 0x000fe600078e0259 */
[----:B------:R-:W-:Y:S01]  /*5ee0*/  ISETP.NE.U32.AND P2, PT, R2, 0x1, PT ;  /* 0x000000010200780c */ /* 0x000fe20003f45070 */
[----:B------:R2:W4:Y:S03]  /*5ef0*/  SYNCS.PHASECHK.TRANS64.TRYWAIT P0, [R42+URZ+0x110], R3 ;  /* 0x000110032a0075a7 */ /* 0x00052600080011ff */
[----:B------:R-:W-:Y:S02]  /*5f00*/  P2R R96, PR, RZ, 0x4 ;  /* 0x00000004ff607803 */ /* 0x000fe40000000000 */
[----:B-1----:R-:W-:Y:S01]  /*5f10*/  @P4 SEL R95, RZ, 0x1, !P1 ;  /* 0x00000001ff5f4807 */ /* 0x002fe20004800000 */
[----:B--2---:R-:W-:Y:S06]  /*5f20*/  @!P4 BRA `(.L_x_88) ;  /* 0x000000000094c947 */ /* 0x004fec0003800000 */
[----:B------:R-:W-:Y:S01]  /*5f30*/  HFMA2 R55, -RZ, RZ, 0, 0 ;  /* 0x00000000ff377431 */ /* 0x000fe200000001ff */
[----:B------:R-:W-:Y:S01]  /*5f40*/  ISETP.NE.AND P1, PT, R95, RZ, PT ;  /* 0x000000ff5f00720c */ /* 0x000fe20003f25270 */
[----:B------:R-:W-:Y:S01]  /*5f50*/  IMAD.U32 R2, RZ, RZ, UR58 ;  /* 0x0000003aff027e24 */ /* 0x000fe2000f8e00ff */
[----:B------:R-:W-:Y:S11]  /*5f60*/  BSSY B0, `(.L_x_89) ;  /* 0x0000005000007945 */ /* 0x000ff60003800000 */
[----:B------:R-:W-:Y:S05]  /*5f70*/  @P1 BRA `(.L_x_90) ;  /* 0x00000000000c1947 */ /* 0x000fea0003800000 */
[----:B------:R-:W-:Y:S04]  /*5f80*/  SHF.L.U32 R5, R43, 0x1f, RZ ;  /* 0x0000001f2b057819 */ /* 0x000fe800000006ff */
[----:B------:R-:W1:Y:S02]  /*5f90*/  SYNCS.PHASECHK.TRANS64.TRYWAIT P1, [R0+URZ+0xc0], R5 ;  /* 0x0000c005000075a7 */ /* 0x000e6400080211ff */
[----:B-1----:R-:W-:Y:S05]  /*5fa0*/  @!P1 BRA `(.L_x_91) ;  /* 0x0000002000ac9947 */ /* 0x002fea0003800000 */
.L_x_90:
[----:B------:R-:W-:Y:S05]  /*5fb0*/  BSYNC B0 ;  /* 0x0000000000007941 */ /* 0x000fea0003800000 */
.L_x_89:
[----:B------:R-:W-:Y:S01]  /*5fc0*/  ISETP.NE.AND P1, PT, R96, RZ, PT ;  /* 0x000000ff6000720c */ /* 0x000fe20003f25270 */
[----:B------:R-:W-:Y:S01]  /*5fd0*/  IMAD.MOV.U32 R54, RZ, RZ, RZ ;  /* 0x000000ffff367224 */ /* 0x000fe200078e00ff */
[----:B------:R-:W-:Y:S02]  /*5fe0*/  CS2R R52, SRZ ;  /* 0x0000000000347805 */ /* 0x000fe4000001ff00 */
[----:B------:R-:W-:Y:S02]  /*5ff0*/  CS2R R58, SRZ ;  /* 0x00000000003a7805 */ /* 0x000fe4000001ff00 */
[----:B------:R-:W-:Y:S02]  /*6000*/  CS2R R56, SRZ ;  /* 0x0000000000387805 */ /* 0x000fe4000001ff00 */
[----:B------:R-:W-:Y:S02]  /*6010*/  CS2R R50, SRZ ;  /* 0x0000000000327805 */ /* 0x000fe4000001ff00 */
[----:B------:R-:W-:Y:S02]  /*6020*/  CS2R R48, SRZ ;  /* 0x0000000000307805 */ /* 0x000fe4000001ff00 */
[----:B------:R-:W-:Y:S02]  /*6030*/  CS2R R46, SRZ ;  /* 0x00000000002e7805 */ /* 0x000fe4000001ff00 */
[----:B------:R-:W-:Y:S01]  /*6040*/  CS2R R44, SRZ ;  /* 0x00000000002c7805 */ /* 0x000fe2000001ff00 */
[----:B-1----:R-:W-:Y:S01]  /*6050*/  @P1 IMAD R5, R2, 0x800, R79 ;  /* 0x0000080002051824 */ /* 0x002fe200078e024f */
[----:B------:R-:W-:Y:S05]  /*6060*/  @P1 WARPSYNC.ALL ;  /* 0x0000000000001948 */ /* 0x000fea0003800000 */
[----:B------:R-:W-:Y:S01]  /*6070*/  @P1 LEA R5, R5, UR52, 0x2 ;  /* 0x0000003405051c11 */ /* 0x000fe2000f8e10ff */
[----:B------:R-:W-:Y:S04]  /*6080*/  UIADD3 UR4, UPT, UPT, UR58, 0x1, URZ ;  /* 0x000000013a047890 */ /* 0x000fe8000fffe0ff */
[----:B------:R1:W2:Y:S01]  /*6090*/  @P1 LDSM.16.M88.4 R56, [R5+0x400] ;  /* 0x000400000538183b */ /* 0x0002a20000000200 */
[----:B------:R-:W-:Y:S01]  /*60a0*/  @P1 VIADD R7, R5, 0x400 ;  /* 0x0000040005071836 */ /* 0x000fe20000000000 */
[----:B------:R-:W-:Y:S01]  /*60b0*/  UISETP.NE.AND UP0, UPT, UR4, 0x3, UPT ;  /* 0x000000030400788c */ /* 0x000fe2000bf05270 */
[C---:B------:R-:W-:Y:S02]  /*60c0*/  @P1 IMAD R2, R85.reuse, 0x4, R5 ;  /* 0x0000000455021824 */ /* 0x040fe400078e0205 */
[C---:B------:R-:W-:Y:S01]  /*60d0*/  @P1 IMAD R6, R84.reuse, 0x4, R7 ;  /* 0x0000000454061824 */ /* 0x040fe200078e0207 */
[----:B------:R-:W-:Y:S01]  /*60e0*/  USEL UR4, UR4, URZ, UP0 ;  /* 0x000000ff04047287 */ /* 0x000fe20008000000 */
[----:B------:R-:W-:Y:S01]  /*60f0*/  @P1 IMAD R0, R84, 0x4, R5 ;  /* 0x0000000454001824 */ /* 0x000fe200078e0205 */
[----:B------:R1:W1:Y:S01]  /*6100*/  @P1 LDSM.16.M88.4 R52, [R2+0x400] ;  /* 0x000400000234183b */ /* 0x0002620000000200 */
[----:B------:R-:W-:Y:S03]  /*6110*/  @P1 IMAD R4, R85, 0x4, R6 ;  /* 0x0000000455041824 */ /* 0x000fe600078e0206 */
[----:B------:R-:W-:Y:S01]  /*6120*/  IMAD.U32 R94, RZ, RZ, UR4 ;  /* 0x00000004ff5e7e24 */ /* 0x000fe2000f8e00ff */
[----:B------:R1:W1:Y:S05]  /*6130*/  @P1 LDSM.16.M88.4 R48, [R0+0x400] ;  /* 0x000400000030183b */ /* 0x00026a0000000200 */
[----:B------:R1:W1:Y:S01]  /*6140*/  @P1 LDSM.16.M88.4 R44, [R4] ;  /* 0x00000000042c183b */ /* 0x0002620000000200 */
[----:B------:R-:W-:Y:S04]  /*6150*/  PLOP3.LUT P1, PT, PT, PT, UP0, 0x80, 0x8 ;  /* 0x000000000008781c */ /* 0x000fe80003f2f008 */
[----:B------:R-:W-:Y:S04]  /*6160*/  SEL R6, RZ, 0x1, P1 ;  /* 0x00000001ff067807 */ /* 0x000fe80000800000 */
[----:B------:R-:W-:Y:S02]  /*6170*/  LOP3.LUT R43, R43, R6, RZ, 0x3c, !PT ;  /* 0x000000062b2b7212 */ /* 0x000fe400078e3cff */
.L_x_88:
[----:B------:R-:W-:Y:S05]  /*6180*/  BSYNC B1 ;  /* 0x0000000000017941 */ /* 0x000fea0003800000 */
.L_x_87:
[----:B-1----:R-:W-:Y:S04]  /*6190*/  SHF.R.U32.HI R0, RZ, 0x15, R34 ;  /* 0x00000015ff007819 */ /* 0x002fe80000011622 */
[----:B------:R-:W-:Y:S01]  /*61a0*/  LOP3.LUT P1, RZ, R0, 0x3, R81, 0x48, !PT ;  /* 0x0000000300ff7812 */ /* 0x000fe20007824851 */
[----:B------:R-:W-:Y:S01]  /*61b0*/  @!UPT UIADD3 URZ, UPT, UPT, URZ, URZ, URZ ;  /* 0x000000fffffff290 */ /* 0x000fe2000fffe0ff */
[----:B----4-:R-:W-:Y:S11]  /*61c0*/  @P0 BRA `(.L_x_92) ;  /* 0x0000000000080947 */ /* 0x010ff60003800000 */
[----:B------:R-:W1:Y:S02]  /*61d0*/  SYNCS.PHASECHK.TRANS64.TRYWAIT P0, [R42+URZ+0x110], R3 ;  /* 0x000110032a0075a7 */ /* 0x000e6400080011ff */
[----:B-1----:R-:W-:Y:S05]  /*61e0*/  @!P0 BRA `(.L_x_93) ;  /* 0x0000002000308947 */ /* 0x002fea0003800000 */
.L_x_92:
[----:B------:R-:W-:Y:S05]  /*61f0*/  @!P1 BRA `(.L_x_94) ;  /* 0x0000000000409947 */ /* 0x000fea0003800000 */
[----:B------:R-:W4:Y:S01]  /*6200*/  LDCU.64 UR8, c[0x4][0x70] ;  /* 0x01000e00ff0877ac */ /* 0x000f220008000a00 */
[----:B-1----:R-:W-:Y:S01]  /*6210*/  MOV R3, 0x0 ;  /* 0x0000000000037802 */ /* 0x002fe20000000f00 */
[----:B------:R-:W-:Y:S02]  /*6220*/  HFMA2 R12, -RZ, RZ, 0, 5.9604644775390625e-08 ;  /* 0x00000001ff0c7431 */ /* 0x000fe400000001ff */
[----:B------:R-:W-:Y:S02]  /*6230*/  IMAD.MOV.U32 R8, RZ, RZ, 0x192 ;  /* 0x00000192ff087424 */ /* 0x000fe400078e00ff */
[----:B------:R-:W-:Y:S01]  /*6240*/  IMAD.MOV.U32 R13, RZ, RZ, RZ ;  /* 0x000000ffff0d7224 */ /* 0x000fe200078e00ff */
[----:B------:R-:W1:Y:S01]  /*6250*/  LDCU.64 UR6, c[0x4][0x78] ;  /* 0x01000f00ff0677ac */ /* 0x000e620008000a00 */
[----:B------:R-:W2:Y:S01]  /*6260*/  LDC.64 R2, c[0x4][R3] ;  /* 0x0100000003027b82 */ /* 0x000ea20000000a00 */
[----:B------:R-:W5:Y:S01]  /*6270*/  LDCU.64 UR4, c[0x4][0x10] ;  /* 0x01000200ff0477ac */ /* 0x000f620008000a00 */
[----:B----4-:R-:W-:Y:S01]  /*6280*/  MOV R5, UR9 ;  /* 0x0000000900057c02 */ /* 0x010fe20008000f00 */
[----:B------:R-:W-:Y:S01]  /*6290*/  IMAD.U32 R4, RZ, RZ, UR8 ;  /* 0x00000008ff047e24 */ /* 0x000fe2000f8e00ff */
[----:B-1----:R-:W-:Y:S01]  /*62a0*/  MOV R7, UR7 ;  /* 0x0000000700077c02 */ /* 0x002fe20008000f00 */
[----:B------:R-:W-:Y:S01]  /*62b0*/  IMAD.U32 R6, RZ, RZ, UR6 ;  /* 0x00000006ff067e24 */ /* 0x000fe2000f8e00ff */
[----:B-----5:R-:W-:Y:S01]  /*62c0*/  MOV R11, UR5 ;  /* 0x00000005000b7c02 */ /* 0x020fe20008000f00 */
[----:B------:R-:W-:Y:S02]  /*62d0*/  IMAD.U32 R10, RZ, RZ, UR4 ;  /* 0x00000004ff0a7e24 */ /* 0x000fe4000f8e00ff */
[----:B------:R-:W-:Y:S07]  /*62e0*/  LEPC R20, `(.L_x_94) ;  /* 0x000000001014794e */ /* 0x000fee0000000000 */
[----:B--23--:R-:W-:Y:S05]  /*62f0*/  CALL.ABS.NOINC R2 ;  /* 0x0000000002007343 */ /* 0x00cfea0003c00000 */
.L_x_94:
[----:B--2---:R-:W-:Y:S01]  /*6300*/  LOP3.LUT R20, R56, 0xffffe000, RZ, 0xc0, !PT ;  /* 0xffffe00038147812 */ /* 0x004fe200078ec0ff */
[----:B------:R-:W-:Y:S05]  /*6310*/  WARPSYNC.ALL ;  /* 0x0000000000007948 */ /* 0x000fea0003800000 */
[----:B------:R-:W-:Y:S01]  /*6320*/  R2UR UR4, R34 ;  /* 0x00000000220472ca */ /* 0x000fe200000e0000 */
[----:B------:R-:W-:Y:S01]  /*6330*/  IMAD.SHL.U32 R93, R85, 0x4, RZ ;  /* 0x00000004555d7824 */ /* 0x000fe200078e00ff */
[----:B------:R-:W-:Y:S01]  /*6340*/  LOP3.LUT R21, R57, 0xffffe000, RZ, 0xc0, !PT ;  /* 0xffffe00039157812 */ /* 0x000fe200078ec0ff */
[----:B------:R-:W-:Y:S01]  /*6350*/  IMAD.U32 R92, RZ, RZ, UR58 ;  /* 0x0000003aff5c7e24 */ /* 0x000fe2000f8e00ff */
[----:B------:R-:W-:Y:S01]  /*6360*/  LOP3.LUT R40, R58, 0xffffe000, RZ, 0xc0, !PT ;  /* 0xffffe0003a287812 */ /* 0x000fe200078ec0ff */
[----:B------:R-:W-:Y:S01]  /*6370*/  BSSY.RECONVERGENT B0, `(.L_x_95) ;  /* 0x000005b000007945 */ /* 0x000fe20003800200 */
[----:B------:R-:W-:Y:S01]  /*6380*/  LOP3.LUT R41, R54, 0xffffe000, RZ, 0xc0, !PT ;  /* 0xffffe00036297812 */ /* 0x000fe200078ec0ff */
[----:B------:R-:W-:Y:S01]  /*6390*/  IMAD R97, R92, 0x800, R79 ;  /* 0x000008005c617824 */ /* 0x000fe200078e024f */
[----:B------:R-:W-:Y:S01]  /*63a0*/  ISETP.NE.AND P0, PT, R80, RZ, PT ;  /* 0x000000ff5000720c */ /* 0x000fe20003f05270 */
[----:B------:R-:W-:Y:S03]  /*63b0*/  IMAD.SHL.U32 R92, R84, 0x4, RZ ;  /* 0x00000004545c7824 */ /* 0x000fe600078e00ff */
[----:B------:R-:W-:Y:S01]  /*63c0*/  LEA R97, R97, UR52, 0x2 ;  /* 0x0000003461617c11 */ /* 0x000fe2000f8e10ff */
[----:B------:R-:W3:Y:S03]  /*63d0*/  LDTM.16dp128bit.x8 R4, tmem[UR4] ;  /* 0x00000004000479ee */ /* 0x000ee60008180000 */
[C-C-:B------:R-:W-:Y:S02]  /*63e0*/  IADD3 R100, PT, PT, R93.reuse, 0x400, R97.reuse ;  /* 0x000004005d647810 */ /* 0x140fe40007ffe061 */
[----:B------:R-:W-:Y:S05]  /*63f0*/  IADD3 R98, PT, PT, R92, 0x400, R97 ;  /* 0x000004005c627810 */ /* 0x000fea0007ffe061 */
[----:B------:R-:W-:Y:S02]  /*6400*/  IMAD.IADD R99, R93, 0x1, R98 ;  /* 0x000000015d637824 */ /* 0x000fe400078e0262 */
[C---:B---3--:R-:W-:Y:S01]  /*6410*/  FMUL R0, R33.reuse, R4 ;  /* 0x0000000421007220 */ /* 0x048fe20000400000 */
[C---:B------:R-:W-:Y:S01]  /*6420*/  FMUL R2, R33.reuse, R5 ;  /* 0x0000000521027220 */ /* 0x040fe20000400000 */
[C---:B-1----:R-:W-:Y:S01]  /*6430*/  FMUL R3, R33.reuse, R6 ;  /* 0x0000000621037220 */ /* 0x042fe20000400000 */
[----:B------:R-:W-:Y:S01]  /*6440*/  FMUL R7, R33, R7 ;  /* 0x0000000721077220 */ /* 0x000fe20000400000 */
[----:B------:R-:W-:Y:S01]  /*6450*/  FFMA R36, R35, R20, R0 ;  /* 0x0000001423247223 */ /* 0x000fe20000000000 */
[----:B------:R-:W-:Y:S01]  /*6460*/  LOP3.LUT R20, R59, 0xffffe000, RZ, 0xc0, !PT ;  /* 0xffffe0003b147812 */ /* 0x000fe200078ec0ff */
[C---:B------:R-:W-:Y:S01]  /*6470*/  FFMA R37, R35.reuse, R21, R2 ;  /* 0x0000001523257223 */ /* 0x040fe20000000002 */
[----:B------:R-:W-:Y:S01]  /*6480*/  LOP3.LUT R21, R52, 0xffffe000, RZ, 0xc0, !PT ;  /* 0xffffe00034157812 */ /* 0x000fe200078ec0ff */
[----:B------:R-:W-:Y:S01]  /*6490*/  FFMA R38, R35, R40, R3 ;  /* 0x0000002823267223 */ /* 0x000fe20000000003 */
[----:B------:R-:W-:Y:S01]  /*64a0*/  LOP3.LUT R40, R53, 0xffffe000, RZ, 0xc0, !PT ;  /* 0xffffe00035287812 */ /* 0x000fe200078ec0ff */
[----:B------:R-:W-:Y:S01]  /*64b0*/  FMUL R4, R33, R8 ;  /* 0x0000000821047220 */ /* 0x000fe20000400000 */
[----:B------:R-:W-:Y:S01]  /*64c0*/  F2FP.TF32.F32.PACK_B R36, R36 ;  /* 0x00000024ff24723e */ /* 0x000fe200024050ff */
[----:B------:R-:W-:Y:S01]  /*64d0*/  FFMA R39, R35, R20, R7 ;  /* 0x0000001423277223 */ /* 0x000fe20000000007 */
[----:B------:R-:W-:Y:S01]  /*64e0*/  LOP3.LUT R20, R55, 0xffffe000, RZ, 0xc0, !PT ;  /* 0xffffe00037147812 */ /* 0x000fe200078ec0ff */
[C---:B------:R-:W-:Y:S01]  /*64f0*/  FMUL R5, R33.reuse, R9 ;  /* 0x0000000921057220 */ /* 0x040fe20000400000 */
[----:B------:R-:W-:Y:S01]  /*6500*/  F2FP.TF32.F32.PACK_B R37, R37 ;  /* 0x00000025ff25723e */ /* 0x000fe200024050ff */
[C---:B------:R-:W-:Y:S01]  /*6510*/  FMUL R6, R33.reuse, R10 ;  /* 0x0000000a21067220 */ /* 0x040fe20000400000 */
[----:B------:R-:W-:Y:S01]  /*6520*/  F2FP.TF32.F32.PACK_B R38, R38 ;  /* 0x00000026ff26723e */ /* 0x000fe200024050ff */
[----:B------:R-:W-:Y:S01]  /*6530*/  FMUL R11, R33, R11 ;  /* 0x0000000b210b7220 */ /* 0x000fe20000400000 */
[----:B------:R-:W-:Y:S01]  /*6540*/  F2FP.TF32.F32.PACK_B R39, R39 ;  /* 0x00000027ff27723e */ /* 0x000fe200024050ff */
[C---:B------:R-:W-:Y:S01]  /*6550*/  FFMA R4, R35.reuse, R21, R4 ;  /* 0x0000001523047223 */ /* 0x040fe20000000004 */
[----:B------:R-:W-:Y:S01]  /*6560*/  LOP3.LUT R21, R48, 0xffffe000, RZ, 0xc0, !PT ;  /* 0xffffe00030157812 */ /* 0x000fe200078ec0ff */
[----:B------:R-:W-:Y:S01]  /*6570*/  FFMA R5, R35, R40, R5 ;  /* 0x0000002823057223 */ /* 0x000fe20000000005 */
[----:B------:R-:W-:Y:S01]  /*6580*/  LOP3.LUT R40, R51, 0xffffe000, RZ, 0xc0, !PT ;  /* 0xffffe00033287812 */ /* 0x000fe200078ec0ff */
[----:B------:R-:W-:Y:S01]  /*6590*/  FFMA R6, R35, R41, R6 ;  /* 0x0000002923067223 */ /* 0x000fe20000000006 */
[----:B------:R-:W-:Y:S01]  /*65a0*/  LOP3.LUT R41, R50, 0xffffe000, RZ, 0xc0, !PT ;  /* 0xffffe00032297812 */ /* 0x000fe200078ec0ff */
[----:B------:R-:W-:Y:S01]  /*65b0*/  FMUL R8, R33, R12 ;  /* 0x0000000c21087220 */ /* 0x000fe20000400000 */
[----:B------:R-:W-:Y:S01]  /*65c0*/  F2FP.TF32.F32.PACK_B R4, R4 ;  /* 0x00000004ff04723e */ /* 0x000fe200024050ff */
[----:B------:R-:W-:Y:S01]  /*65d0*/  FFMA R7, R35, R20, R11 ;  /* 0x0000001423077223 */ /* 0x000fe2000000000b */
[----:B------:R-:W-:Y:S01]  /*65e0*/  LOP3.LUT R20, R49, 0xffffe000, RZ, 0xc0, !PT ;  /* 0xffffe00031147812 */ /* 0x000fe200078ec0ff */
[----:B------:R-:W-:Y:S01]  /*65f0*/  FMUL R9, R33, R13 ;  /* 0x0000000d21097220 */ /* 0x000fe20000400000 */
[----:B------:R-:W-:Y:S01]  /*6600*/  F2FP.TF32.F32.PACK_B R5, R5 ;  /* 0x00000005ff05723e */ /* 0x000fe200024050ff */
[----:B------:R1:W-:Y:S01]  /*6610*/  STSM.16.M88.4 [R97+0x400], R36 ;  /* 0x0004002461007844 */ /* 0x0003e20000000200 */
[----:B------:R-:W-:Y:S01]  /*6620*/  F2FP.TF32.F32.PACK_B R6, R6 ;  /* 0x00000006ff06723e */ /* 0x000fe200024050ff */
[----:B------:R-:W-:Y:S01]  /*6630*/  FFMA R8, R35, R21, R8 ;  /* 0x0000001523087223 */ /* 0x000fe20000000008 */
[----:B------:R-:W-:Y:S01]  /*6640*/  LOP3.LUT R21, R44, 0xffffe000, RZ, 0xc0, !PT ;  /* 0xffffe0002c157812 */ /* 0x000fe200078ec0ff */
[C---:B------:R-:W-:Y:S01]  /*6650*/  FMUL R10, R33.reuse, R14 ;  /* 0x0000000e210a7220 */ /* 0x040fe20000400000 */
[C---:B------:R-:W-:Y:S01]  /*6660*/  FMUL R15, R33.reuse, R15 ;  /* 0x0000000f210f7220 */ /* 0x040fe20000400000 */
[----:B------:R-:W-:Y:S01]  /*6670*/  FMUL R12, R33, R16 ;  /* 0x00000010210c7220 */ /* 0x000fe20000400000 */
[C---:B------:R-:W-:Y:S01]  /*6680*/  FFMA R9, R35.reuse, R20, R9 ;  /* 0x0000001423097223 */ /* 0x040fe20000000009 */
[C---:B------:R-:W-:Y:S01]  /*6690*/  FFMA R10, R35.reuse, R41, R10 ;  /* 0x00000029230a7223 */ /* 0x040fe2000000000a */
[C---:B------:R-:W-:Y:S01]  /*66a0*/  FFMA R11, R35.reuse, R40, R15 ;  /* 0x00000028230b7223 */ /* 0x040fe2000000000f */
[----:B------:R-:W-:Y:S01]  /*66b0*/  FFMA R12, R35, R21, R12 ;  /* 0x00000015230c7223 */ /* 0x000fe2000000000c */
[----:B------:R-:W-:Y:S01]  /*66c0*/  LOP3.LUT R20, R45, 0xffffe000, RZ, 0xc0, !PT ;  /* 0xffffe0002d147812 */ /* 0x000fe200078ec0ff */
[C---:B------:R-:W-:Y:S01]  /*66d0*/  FMUL R13, R33.reuse, R17 ;  /* 0x00000011210d7220 */ /* 0x040fe20000400000 */
[----:B------:R-:W-:Y:S01]  /*66e0*/  LOP3.LUT R21, R46, 0xffffe000, RZ, 0xc0, !PT ;  /* 0xffffe0002e157812 */ /* 0x000fe200078ec0ff */
[----:B------:R-:W-:Y:S01]  /*66f0*/  FMUL R14, R33, R18 ;  /* 0x00000012210e7220 */ /* 0x000fe20000400000 */
[----:B------:R-:W-:Y:S01]  /*6700*/  LOP3.LUT R40, R47, 0xffffe000, RZ, 0xc0, !PT ;  /* 0xffffe0002f287812 */ /* 0x000fe200078ec0ff */
[----:B------:R-:W-:Y:S01]  /*6710*/  FMUL R19, R33, R19 ;  /* 0x0000001321137220 */ /* 0x000fe20000400000 */
[----:B------:R-:W-:Y:S01]  /*6720*/  F2FP.TF32.F32.PACK_B R7, R7 ;  /* 0x00000007ff07723e */ /* 0x000fe200024050ff */
[C---:B------:R-:W-:Y:S01]  /*6730*/  FFMA R13, R35.reuse, R20, R13 ;  /* 0x00000014230d7223 */ /* 0x040fe2000000000d */
[C---:B------:R-:W-:Y:S01]  /*6740*/  FFMA R14, R35.reuse, R21, R14 ;  /* 0x00000015230e7223 */ /* 0x040fe2000000000e */
[----:B------:R-:W-:Y:S01]  /*6750*/  FFMA R15, R35, R40, R19 ;  /* 0x00000028230f7223 */ /* 0x000fe20000000013 */
[----:B------:R-:W-:Y:S01]  /*6760*/  F2FP.TF32.F32.PACK_B R8, R8 ;  /* 0x00000008ff08723e */ /* 0x000fe200024050ff */
[----:B------:R1:W-:Y:S01]  /*6770*/  STSM.16.M88.4 [R100], R4 ;  /* 0x0000000464007844 */ /* 0x0003e20000000200 */
[----:B------:R-:W-:Y:S02]  /*6780*/  F2FP.TF32.F32.PACK_B R9, R9 ;  /* 0x00000009ff09723e */ /* 0x000fe400024050ff */
[----:B------:R-:W-:Y:S02]  /*6790*/  F2FP.TF32.F32.PACK_B R10, R10 ;  /* 0x0000000aff0a723e */ /* 0x000fe400024050ff */
[----:B------:R-:W-:Y:S02]  /*67a0*/  F2FP.TF32.F32.PACK_B R11, R11 ;  /* 0x0000000bff0b723e */ /* 0x000fe400024050ff */
[----:B------:R-:W-:Y:S02]  /*67b0*/  F2FP.TF32.F32.PACK_B R12, R12 ;  /* 0x0000000cff0c723e */ /* 0x000fe400024050ff */
[----:B------:R-:W-:Y:S01]  /*67c0*/  F2FP.TF32.F32.PACK_B R13, R13 ;  /* 0x0000000dff0d723e */ /* 0x000fe200024050ff */
[----:B------:R1:W-:Y:S01]  /*67d0*/  STSM.16.M88.4 [R98], R8 ;  /* 0x0000000862007844 */ /* 0x0003e20000000200 */
[----:B------:R-:W-:Y:S02]  /*67e0*/  F2FP.TF32.F32.PACK_B R14, R14 ;  /* 0x0000000eff0e723e */ /* 0x000fe400024050ff */
[----:B------:R-:W-:Y:S05]  /*67f0*/  F2FP.TF32.F32.PACK_B R15, R15 ;  /* 0x0000000fff0f723e */ /* 0x000fea00024050ff */
[----:B------:R1:W-:Y:S01]  /*6800*/  STSM.16.M88.4 [R99], R12 ;  /* 0x0000000c63007844 */ /* 0x0003e20000000200 */
[----:B------:R-:W-:Y:S01]  /*6810*/  @!PT LDS RZ, [RZ] ;  /* 0x00000000fffff984 */ /* 0x000fe20000000800 */
[----:B------:R-:W-:Y:S01]  /*6820*/  @!PT LDS RZ, [RZ] ;  /* 0x00000000fffff984 */ /* 0x000fe20000000800 */
[----:B------:R-:W-:Y:S01]  /*6830*/  @!PT LDS RZ, [RZ] ;  /* 0x00000000fffff984 */ /* 0x000fe20000000800 */
[----:B------:R-:W-:Y:S01]  /*6840*/  @!PT LDS RZ, [RZ] ;  /* 0x00000000fffff984 */ /* 0x000fe20000000800 */
[----:B------:R2:W-:Y:S07]  /*6850*/  MEMBAR.ALL.CTA ;  /* 0x0000000000007992 */ /* 0x0005ee0000008000 */
[----:B--2---:R-:W2:Y:S02]  /*6860*/  FENCE.VIEW.ASYNC.S ;  /* 0x00000000000073c6 */ /* 0x004ea40000000000 */
[----:B--2---:R-:W-:Y:S06]  /*6870*/  BAR.SYNC.DEFER_BLOCKING 0x1, 0x80 ;  /* 0x0042000000007b1d */ /* 0x004fec0000010000 */
[----:B------:R-:W-:Y:S05]  /*6880*/  @P0 BRA `(.L_x_96) ;  /* 0x0000000000240947 */ /* 0x000fea0003800000 */
[----:B------:R-:W-:Y:S01]  /*6890*/  R2UR UR42, R89 ;  /* 0x00000000592a72ca */ /* 0x000fe200000e0000 */
[----:B------:R-:W-:Y:S01]  /*68a0*/  UIADD3 UR6, UP0, UPT, UR56, 0x680, URZ ;  /* 0x0000068038067890 */ /* 0x000fe2000ff1e0ff */
[----:B------:R-:W-:Y:S01]  /*68b0*/  R2UR UR43, R87 ;  /* 0x00000000572b72ca */ /* 0x000fe200000e0000 */
[----:B------:R-:W-:Y:S01]  /*68c0*/  ULEA UR4, UR58, UR52, 0xd ;  /* 0x000000343a047291 */ /* 0x000fe2000f8e68ff */
[----:B------:R-:W-:Y:S01]  /*68d0*/  R2UR UR44, R88 ;  /* 0x00000000582c72ca */ /* 0x000fe200000e0000 */
[----:B------:R-:W-:Y:S02]  /*68e0*/  UIADD3.X UR7, UPT, UPT, URZ, UR57, URZ, UP0, !UPT ;  /* 0x00000039ff077290 */ /* 0x000fe400087fe4ff */
[----:B------:R-:W-:Y:S10]  /*68f0*/  UIADD3 UR40, UPT, UPT, UR4, 0x400, URZ ;  /* 0x0000040004287890 */ /* 0x000ff4000fffe0ff */
[----:B------:R2:W-:Y:S02]  /*6900*/  UTMASTG.4D.IM2COL [UR40], [UR6] ;  /* 0x00000028060073b5 */ /* 0x0005e40008058000 */
[----:B--2---:R0:W-:Y:S02]  /*6910*/  UTMACMDFLUSH ;  /* 0x00000000000079b7 */ /* 0x0041e40000000000 */
.L_x_96:
[----:B------:R-:W-:Y:S05]  /*6920*/  BSYNC.RECONVERGENT B0 ;  /* 0x0000000000007941 */ /* 0x000fea0003800200 */
.L_x_95:
[----:B------:R-:W-:Y:S01]  /*6930*/  UIADD3 UR40, UPT, UPT, UR58, 0x1, URZ ;  /* 0x000000013a287890 */ /* 0x000fe2000fffe0ff */
[----:B------:R-:W-:Y:S03]  /*6940*/  BSSY.RECONVERGENT B0, `(.L_x_97) ;  /* 0x0000005000007945 */ /* 0x000fe60003800200 */
[----:B------:R-:W-:Y:S04]  /*6950*/  UISETP.NE.AND UP0, UPT, UR40, 0x3, UPT ;  /* 0x000000032800788c */ /* 0x000fe8000bf05270 */
[----:B------:R-:W-:Y:S01]  /*6960*/  USEL UR42, UR40, URZ, UP0 ;  /* 0x000000ff282a7287 */ /* 0x000fe20008000000 */
[----:B------:R-:W-:Y:S11]  /*6970*/  @P0 BRA `(.L_x_98) ;  /* 0x0000000000040947 */ /* 0x000ff60003800000 */
[----:B------:R-:W-:Y:S04]  /*6980*/  DEPBAR.LE SB0, 0x1 ;  /* 0x000080400000791a */ /* 0x000fe80000000000 */
.L_x_98:
[----:B------:R-:W-:Y:S05]  /*6990*/  BSYNC.RECONVERGENT B0 ;  /* 0x0000000000007941 */ /* 0x000fea0003800200 */
.L_x_97:
[----:B------:R-:W-:Y:S01]  /*69a0*/  BAR.SYNC.DEFER_BLOCKING 0x1, 0x80 ;  /* 0x0042000000007b1d */ /* 0x000fe20000010000 */
[----:B------:R-:W-:Y:S01]  /*69b0*/  ISETP.NE.AND P1, PT, R91, RZ, PT ;  /* 0x000000ff5b00720c */ /* 0x000fe20003f25270 */
[----:B------:R-:W-:Y:S01]  /*69c0*/  UISETP.NE.AND UP0, UPT, UR54, URZ, UPT ;  /* 0x000000ff3600728c */ /* 0x000fe2000bf05270 */
[----:B------:R-:W-:Y:S11]  /*69d0*/  LEA R3, R94, UR52, 0x3 ;  /* 0x000000345e037c11 */ /* 0x000ff6000f8e18ff */
[----:B-1----:R-:W-:Y:S01]  /*69e0*/  @P1 SHF.L.U32 R4, R43, 0x1f, RZ ;  /* 0x0000001f2b041819 */ /* 0x002fe200000006ff */
[----:B------:R-:W-:Y:S06]  /*69f0*/  BRA.U !UP0, `(.L_x_99) ;  /* 0x0000000108287547 */ /* 0x000fec000b800000 */
[----:B------:R-:W1:Y:S01]  /*6a00*/  S2R R0, SR_CgaCtaId ;  /* 0x0000000000007919 */ /* 0x000e620000008800 */
[----:B------:R-:W-:Y:S05]  /*6a10*/  IMAD.U32 R2, RZ, RZ, UR53 ;  /* 0x00000035ff027e24 */ /* 0x000fea000f8e00ff */
[C---:B------:R-:W-:Y:S01]  /*6a20*/  @P1 LEA R5, R2.reuse, UR52, 0x3 ;  /* 0x0000003402051c11 */ /* 0x040fe2000f8e18ff */
[----:B------:R-:W-:Y:S04]  /*6a30*/  VIADD R2, R2, 0x1 ;  /* 0x0000000102027836 */ /* 0x000fe80000000000 */
[----:B------:R-:W-:Y:S01]  /*6a40*/  @P1 VIADD R5, R5, 0xd8 ;  /* 0x000000d805051836 */ /* 0x000fe20000000000 */
[C---:B------:R-:W-:Y:S04]  /*6a50*/  ISETP.NE.AND P0, PT, R2.reuse, 0x3, PT ;  /* 0x000000030200780c */ /* 0x040fe80003f05270 */
[----:B------:R-:W-:Y:S04]  /*6a60*/  SEL R2, R2, RZ, P0 ;  /* 0x000000ff02027207 */ /* 0x000fe80000000000 */
[----:B------:R-:W-:Y:S02]  /*6a70*/  R2UR UR53, R2 ;  /* 0x00000000023572ca */ /* 0x000fe400000e0000 */
[----:B-1----:R-:W-:Y:S04]  /*6a80*/  @P1 PRMT R0, R0, 0x654, R5 ;  /* 0x0000065400001816 */ /* 0x002fe80000000005 */
[----:B------:R1:W-:Y:S09]  /*6a90*/  @P1 SYNCS.ARRIVE.TRANS64.RED.A1T0 RZ, [R0+URZ], RZ ;  /* 0x000000ff00ff19a7 */ /* 0x0003f200081004ff */
.L_x_99:
[----:B------:R-:W2:Y:S01]  /*6aa0*/  @P1 SYNCS.PHASECHK.TRANS64.TRYWAIT P0, [R3+URZ+0xc0], R4 ;  /* 0x0000c004030015a7 */ /* 0x000ea200080011ff */
[----:B------:R-:W-:Y:S01]  /*6ab0*/  BSSY B1, `(.L_x_100) ;  /* 0x0000017000017945 */ /* 0x000fe20003800000 */
[----:B--2---:R-:W-:Y:S03]  /*6ac0*/  @P1 SEL R95, RZ, 0x1, !P0 ;  /* 0x00000001ff5f1807 */ /* 0x004fe60004000000 */
[----:B------:R-:W-:Y:S05]  /*6ad0*/  @!P1 BRA `(.L_x_101) ;  /* 0x0000000000509947 */ /* 0x000fea0003800000 */
[----:B------:R-:W-:Y:S01]  /*6ae0*/  ISETP.NE.AND P1, PT, R96, RZ, PT ;  /* 0x000000ff6000720c */ /* 0x000fe20003f25270 */
[----:B------:R-:W-:Y:S01]  /*6af0*/  BSSY B0, `(.L_x_102) ;  /* 0x000000a000007945 */ /* 0x000fe20003800000 */
[----:B------:R-:W-:Y:S11]  /*6b00*/  ISETP.NE.AND P0, PT, R95, RZ, PT ;  /* 0x000000ff5f00720c */ /* 0x000ff60003f05270 */
[----:B------:R-:W-:Y:S05]  /*6b10*/  @P1 IMAD R4, R94, 0x800, R79 ;  /* 0x000008005e041824 */ /* 0x000fea00078e024f */
[----:B------:R-:W-:Y:S05]  /*6b20*/  @P1 LEA R4, R4, UR52, 0x2 ;  /* 0x0000003404041c11 */ /* 0x000fea000f8e10ff */
[--C-:B-1----:R-:W-:Y:S02]  /*6b30*/  @P1 IMAD.IADD R0, R92, 0x1, R4.reuse ;  /* 0x000000015c001824 */ /* 0x102fe400078e0204 */
[----:B------:R-:W-:Y:S01]  /*6b40*/  @P1 IMAD.IADD R2, R93, 0x1, R4 ;  /* 0x000000015d021824 */ /* 0x000fe200078e0204 */
[----:B------:R-:W-:Y:S06]  /*6b50*/  @P0 BRA `(.L_x_103) ;  /* 0x00000000000c0947 */ /* 0x000fec0003800000 */
[----:B------:R-:W-:Y:S04]  /*6b60*/  SHF.L.U32 R6, R43, 0x1f, RZ ;  /* 0x0000001f2b067819 */ /* 0x000fe800000006ff */
[----:B------:R-:W1:Y:S02]  /*6b70*/  SYNCS.PHASECHK.TRANS64.TRYWAIT P0, [R3+URZ+0xc0], R6 ;  /* 0x0000c006030075a7 */ /* 0x000e6400080011ff */
[----:B-1----:R-:W-:Y:S05]  /*6b80*/  @!P0 BRA `(.L_x_104) ;  /* 0x0000001400dc8947 */ /* 0x002fea0003800000 */
.L_x_103:
[----:B------:R-:W-:Y:S05]  /*6b90*/  BSYNC B0 ;  /* 0x0000000000007941 */ /* 0x000fea0003800000 */
.L_x_102:
[----:B------:R-:W-:Y:S11]  /*6ba0*/  ISETP.NE.AND P0, PT, R96, RZ, PT ;  /* 0x000000ff6000720c */ /* 0x000ff60003f05270 */
[----:B------:R-:W-:Y:S02]  /*6bb0*/  @!UPT UIADD3 URZ, UPT, UPT, URZ, URZ, URZ ;  /* 0x000000fffffff290 */ /* 0x000fe4000fffe0ff */
[----:B-1----:R-:W-:Y:S01]  /*6bc0*/  @P0 IADD3 R3, PT, PT, R93, R0, RZ ;  /* 0x000000005d030210 */ /* 0x002fe20007ffe0ff */
[----:B------:R-:W-:Y:S05]  /*6bd0*/  @P0 WARPSYNC.ALL ;  /* 0x0000000000000948 */ /* 0x000fea0003800000 */
[----:B------:R2:W3:Y:S04]  /*6be0*/  @P0 LDSM.16.M88.4 R56, [R4+0x400] ;  /* 0x000400000438083b */ /* 0x0004e80000000200 */
[----:B------:R2:W4:Y:S04]  /*6bf0*/  @P0 LDSM.16.M88.4 R52, [R2+0x400] ;  /* 0x000400000234083b */ /* 0x0005280000000200 */
[----:B------:R2:W1:Y:S04]  /*6c00*/  @P0 LDSM.16.M88.4 R48, [R0+0x400] ;  /* 0x000400000030083b */ /* 0x0004680000000200 */
[----:B------:R2:W1:Y:S02]  /*6c10*/  @P0 LDSM.16.M88.4 R44, [R3+0x400] ;  /* 0x00040000032c083b */ /* 0x0004640000000200 */
.L_x_101:
[----:B------:R-:W-:Y:S05]  /*6c20*/  BSYNC B1 ;  /* 0x0000000000017941 */ /* 0x000fea0003800000 */
.L_x_100:
[----:B-12---:R-:W-:Y:S05]  /*6c30*/  VIADD R0, R34, 0x20 ;  /* 0x0000002022007836 */ /* 0x006fea0000000000 */
[----:B------:R-:W-:Y:S04]  /*6c40*/  SHF.R.U32.HI R0, RZ, 0x15, R0 ;  /* 0x00000015ff007819 */ /* 0x000fe80000011600 */
[----:B------:R-:W-:Y:S11]  /*6c50*/  LOP3.LUT P0, RZ, R0, 0x3, R81, 0x48, !PT ;  /* 0x0000000300ff7812 */ /* 0x000ff60007804851 */
[----:B------:R-:W-:Y:S02]  /*6c60*/  @!UPT UIADD3 URZ, UPT, UPT, URZ, URZ, URZ ;  /* 0x000000fffffff290 */ /* 0x000fe4000fffe0ff */
[----:B------:R-:W-:Y:S05]  /*6c70*/  @!P0 BRA `(.L_x_105) ;  /* 0x0000000000408947 */ /* 0x000fea0003800000 */
[----:B------:R-:W1:Y:S01]  /*6c80*/  LDCU.64 UR8, c[0x4][0x70] ;  /* 0x01000e00ff0877ac */ /* 0x000e620008000a00 */
[----:B------:R-:W-:Y:S01]  /*6c90*/  MOV R3, 0x0 ;  /* 0x0000000000037802 */ /* 0x000fe20000000f00 */
[----:B------:R-:W-:Y:S02]  /*6ca0*/  HFMA2 R12, -RZ, RZ, 0, 5.9604644775390625e-08 ;  /* 0x00000001ff0c7431 */ /* 0x000fe400000001ff */
[----:B------:R-:W-:Y:S02]  /*6cb0*/  IMAD.MOV.U32 R8, RZ, RZ, 0x192 ;  /* 0x00000192ff087424 */ /* 0x000fe400078e00ff */
[----:B------:R-:W-:Y:S01]  /*6cc0*/  IMAD.MOV.U32 R13, RZ, RZ, RZ ;  /* 0x000000ffff0d7224 */ /* 0x000fe200078e00ff */
[----:B------:R-:W2:Y:S01]  /*6cd0*/  LDCU.64 UR6, c[0x4][0x78] ;  /* 0x01000f00ff0677ac */ /* 0x000ea20008000a00 */
[----:B------:R-:W3:Y:S01]  /*6ce0*/  LDC.64 R2, c[0x4][R3] ;  /* 0x0100000003027b82 */ /* 0x000ee20000000a00 */
[----:B------:R-:W5:Y:S01]  /*6cf0*/  LDCU.64 UR4, c[0x4][0x10] ;  /* 0x01000200ff0477ac */ /* 0x000f620008000a00 */
[----:B-1----:R-:W-:Y:S01]  /*6d00*/  MOV R5, UR9 ;  /* 0x0000000900057c02 */ /* 0x002fe20008000f00 */
[----:B------:R-:W-:Y:S01]  /*6d10*/  IMAD.U32 R4, RZ, RZ, UR8 ;  /* 0x00000008ff047e24 */ /* 0x000fe2000f8e00ff */
[----:B--2---:R-:W-:Y:S01]  /*6d20*/  MOV R7, UR7 ;  /* 0x0000000700077c02 */ /* 0x004fe20008000f00 */
[----:B------:R-:W-:Y:S01]  /*6d30*/  IMAD.U32 R6, RZ, RZ, UR6 ;  /* 0x00000006ff067e24 */ /* 0x000fe2000f8e00ff */
[----:B-----5:R-:W-:Y:S01]  /*6d40*/  MOV R11, UR5 ;  /* 0x00000005000b7c02 */ /* 0x020fe20008000f00 */
[----:B------:R-:W-:Y:S02]  /*6d50*/  IMAD.U32 R10, RZ, RZ, UR4 ;  /* 0x00000004ff0a7e24 */ /* 0x000fe4000f8e00ff */
[----:B------:R-:W-:Y:S07]  /*6d60*/  LEPC R20, `(.L_x_105) ;  /* 0x000000001014794e */ /* 0x000fee0000000000 */
[----:B---34-:R-:W-:Y:S05]  /*6d70*/  CALL.ABS.NOINC R2 ;  /* 0x0000000002007343 */ /* 0x018fea0003c00000 */
.L_x_105:
[----:B------:R-:W-:Y:S01]  /*6d80*/  ISETP.NE.AND P1, PT, R80, RZ, PT ;  /* 0x000000ff5000720c */ /* 0x000fe20003f25270 */
[----:B------:R-:W-:Y:S05]  /*6d90*/  WARPSYNC.ALL ;  /* 0x0000000000007948 */ /* 0x000fea0003800000 */
[----:B------:R-:W-:Y:S01]  /*6da0*/  R2UR UR4, R34 ;  /* 0x00000000220472ca */ /* 0x000fe200000e0000 */
[----:B------:R-:W-:Y:S01]  /*6db0*/  IMAD.U32 R94, RZ, RZ, UR42 ;  /* 0x0000002aff5e7e24 */ /* 0x000fe2000f8e00ff */
[----:B------:R-:W-:Y:S01]  /*6dc0*/  R2UR UR5, R42 ;  /* 0x000000002a0572ca */ /* 0x000fe200000e0000 */
[----:B------:R-:W-:Y:S01]  /*6dd0*/  BSSY.RECONVERGENT B0, `(.L_x_106) ;  /* 0x0000061000007945 */ /* 0x000fe20003800200 */
[----:B---3--:R-:W-:Y:S01]  /*6de0*/  LOP3.LUT R0, R56, 0xffffe000, RZ, 0xc0, !PT ;  /* 0xffffe00038007812 */ /* 0x008fe200078ec0ff */
[----:B------:R-:W-:Y:S01]  /*6df0*/  IMAD R94, R94, 0x800, R79 ;  /* 0x000008005e5e7824 */ /* 0x000fe200078e024f */
[----:B------:R-:W-:Y:S02]  /*6e00*/  LOP3.LUT R2, R57, 0xffffe000, RZ, 0xc0, !PT ;  /* 0xffffe00039027812 */ /* 0x000fe400078ec0ff */
[----:B------:R-:W-:Y:S02]  /*6e10*/  LOP3.LUT R3, R58, 0xffffe000, RZ, 0xc0, !PT ;  /* 0xffffe0003a037812 */ /* 0x000fe400078ec0ff */
[----:B------:R-:W-:Y:S02]  /*6e20*/  LOP3.LUT R20, R59, 0xffffe000, RZ, 0xc0, !PT ;  /* 0xffffe0003b147812 */ /* 0x000fe400078ec0ff */
[----:B----4-:R-:W-:Y:S01]  /*6e30*/  LOP3.LUT R21, R52, 0xffffe000, RZ, 0xc0, !PT ;  /* 0xffffe00034157812 */ /* 0x010fe200078ec0ff */
[----:B------:R-:W1:Y:S01]  /*6e40*/  LDTM.16dp128bit.x8 R4, tmem[UR4+0x20] ;  /* 0x00002004000479ee */ /* 0x000e620008180000 */
[----:B------:R-:W-:Y:S01]  /*6e50*/  LOP3.LUT R36, R53, 0xffffe000, RZ, 0xc0, !PT ;  /* 0xffffe00035247812 */ /* 0x000fe200078ec0ff */
[----:B------:R-:W-:Y:S01]  /*6e60*/  UIADD3 UR5, UPT, UPT, UR5, 0x120, URZ ;  /* 0x0000012005057890 */ /* 0x000fe2000fffe0ff */
[----:B------:R-:W-:Y:S01]  /*6e70*/  LOP3.LUT R37, R54, 0xffffe000, RZ, 0xc0, !PT ;  /* 0xffffe00036257812 */ /* 0x000fe200078ec0ff */
[----:B------:R-:W-:Y:S01]  /*6e80*/  NOP ;  /* 0x0000000000007918 */ /* 0x000fe20000000000 */
[----:B------:R-:W-:Y:S01]  /*6e90*/  LOP3.LUT R38, R55, 0xffffe000, RZ, 0xc0, !PT ;  /* 0xffffe00037267812 */ /* 0x000fe200078ec0ff */
[----:B------:R-:W-:Y:S01]  /*6ea0*/  UPRMT UR5, UR45, 0x654, UR5 ;  /* 0x000006542d057896 */ /* 0x000fe20008000005 */
[----:B------:R-:W-:Y:S02]  /*6eb0*/  LOP3.LUT R39, R48, 0xffffe000, RZ, 0xc0, !PT ;  /* 0xffffe00030277812 */ /* 0x000fe400078ec0ff */
[----:B------:R-:W-:Y:S02]  /*6ec0*/  LOP3.LUT R40, R49, 0xffffe000, RZ, 0xc0, !PT ;  /* 0xffffe00031287812 */ /* 0x000fe400078ec0ff */
[----:B------:R-:W-:Y:S02]  /*6ed0*/  LOP3.LUT R41, R50, 0xffffe000, RZ, 0xc0, !PT ;  /* 0xffffe00032297812 */ /* 0x000fe400078ec0ff */
[----:B------:R-:W-:Y:S02]  /*6ee0*/  LOP3.LUT R42, R51, 0xffffe000, RZ, 0xc0, !PT ;  /* 0xffffe000332a7812 */ /* 0x000fe400078ec0ff */
[----:B------:R-:W-:Y:S01]  /*6ef0*/  LOP3.LUT R43, R44, 0xffffe000, RZ, 0xc0, !PT ;  /* 0xffffe0002c2b7812 */ /* 0x000fe200078ec0ff */
[----:B-1----:R-:W-:Y:S01]  /*6f00*/  SYNCS.ARRIVE.TRANS64.RED.A1T0 RZ, [UR5], RZ ;  /* 0x000000ffffff79a7 */ /* 0x002fe20008100405 */
[----:B------:R-:W-:Y:S02]  /*6f10*/  LOP3.LUT R44, R45, 0xffffe000, RZ, 0xc0, !PT ;  /* 0xffffe0002d2c7812 */ /* 0x000fe400078ec0ff */
[----:B------:R-:W-:Y:S02]  /*6f20*/  LEA R94, R94, UR52, 0x2 ;  /* 0x000000345e5e7c11 */ /* 0x000fe4000f8e10ff */
[----:B------:R-:W-:Y:S02]  /*6f30*/  LOP3.LUT R45, R46, 0xffffe000, RZ, 0xc0, !PT ;  /* 0xffffe0002e2d7812 */ /* 0x000fe400078ec0ff */
[----:B------:R-:W-:Y:S01]  /*6f40*/  LOP3.LUT R46, R47, 0xffffe000, RZ, 0xc0, !PT ;  /* 0xffffe0002f2e7812 */ /* 0x000fe200078ec0ff */
[----:B------:R-:W-:Y:S01]  /*6f50*/  FMUL R4, R33, R4 ;  /* 0x0000000421047220 */ /* 0x000fe20000400000 */
[--C-:B------:R-:W-:Y:S01]  /*6f60*/  IADD3 R95, PT, PT, R93, 0x400, R94.reuse ;  /* 0x000004005d5f7810 */ /* 0x100fe20007ffe05e */
[C---:B------:R-:W-:Y:S01]  /*6f70*/  FMUL R5, R33.reuse, R5 ;  /* 0x0000000521057220 */ /* 0x040fe20000400000 */
[----:B------:R-:W-:Y:S01]  /*6f80*/  IADD3 R92, PT, PT, R92, 0x400, R94 ;  /* 0x000004005c5c7810 */ /* 0x000fe20007ffe05e */
[C---:B------:R-:W-:Y:S01]  /*6f90*/  FMUL R6, R33.reuse, R6 ;  /* 0x0000000621067220 */ /* 0x040fe20000400000 */
[----:B------:R-:W-:Y:S01]  /*6fa0*/  FMUL R7, R33, R7 ;  /* 0x0000000721077220 */ /* 0x000fe20000400000 */
[----:B------:R-:W-:Y:S01]  /*6fb0*/  FFMA R4, R35, R0, R4 ;  /* 0x0000000023047223 */ /* 0x000fe20000000004 */
[----:B------:R-:W-:Y:S01]  /*6fc0*/  FMUL R8, R33, R8 ;  /* 0x0000000821087220 */ /* 0x000fe20000400000 */
[----:B------:R-:W-:Y:S01]  /*6fd0*/  FFMA R5, R35, R2, R5 ;  /* 0x0000000223057223 */ /* 0x000fe20000000005 */
[----:B------:R-:W-:Y:S01]  /*6fe0*/  FMUL R9, R33, R9 ;  /* 0x0000000921097220 */ /* 0x000fe20000400000 */
[----:B------:R-:W-:Y:S01]  /*6ff0*/  FFMA R6, R35, R3, R6 ;  /* 0x0000000323067223 */ /* 0x000fe20000000006 */
[----:B------:R-:W-:Y:S01]  /*7000*/  F2FP.TF32.F32.PACK_B R4, R4 ;  /* 0x00000004ff04723e */ /* 0x000fe200024050ff */
[----:B------:R-:W-:Y:S01]  /*7010*/  FMUL R10, R33, R10 ;  /* 0x0000000a210a7220 */ /* 0x000fe20000400000 */
[----:B------:R-:W-:Y:S01]  /*7020*/  F2FP.TF32.F32.PACK_B R5, R5 ;  /* 0x00000005ff05723e */ /* 0x000fe200024050ff */
[----:B------:R-:W-:Y:S01]  /*7030*/  FFMA R7, R35, R20, R7 ;  /* 0x0000001423077223 */ /* 0x000fe20000000007 */
[----:B------:R-:W-:Y:S01]  /*7040*/  FMUL R11, R33, R11 ;  /* 0x0000000b210b7220 */ /* 0x000fe20000400000 */
        /* <DEDUP_REMOVED lines=8> */
[----:B------:R-:W-:Y:S01]  /*70d0*/  F2FP.TF32.F32.PACK_B R6, R6 ;  /* 0x00000006ff06723e */ /* 0x000fe200024050ff */
[----:B------:R-:W-:Y:S01]  /*70e0*/  FFMA R12, R35, R39, R12 ;  /* 0x00000027230c7223 */ /* 0x000fe2000000000c */
[----:B------:R-:W-:Y:S01]  /*70f0*/  F2FP.TF32.F32.PACK_B R7, R7 ;  /* 0x00000007ff07723e */ /* 0x000fe200024050ff */
[----:B------:R-:W-:Y:S01]  /*7100*/  FMUL R16, R33, R16 ;  /* 0x0000001021107220 */ /* 0x000fe20000400000 */
[----:B------:R-:W-:Y:S01]  /*7110*/  FFMA R13, R35, R40, R13 ;  /* 0x00000028230d7223 */ /* 0x000fe2000000000d */
[----:B------:R-:W-:Y:S01]  /*7120*/  FMUL R17, R33, R17 ;  /* 0x0000001121117220 */ /* 0x000fe20000400000 */
[----:B------:R-:W-:Y:S01]  /*7130*/  FFMA R14, R35, R41, R14 ;  /* 0x00000029230e7223 */ /* 0x000fe2000000000e */
[----:B------:R1:W-:Y:S01]  /*7140*/  STSM.16.M88.4 [R94+0x400], R4 ;  /* 0x000400045e007844 */ /* 0x0003e20000000200 */
[----:B------:R-:W-:Y:S01]  /*7150*/  FMUL R18, R33, R18 ;  /* 0x0000001221127220 */ /* 0x000fe20000400000 */
[----:B------:R-:W-:Y:S01]  /*7160*/  FFMA R15, R35, R42, R15 ;  /* 0x0000002a230f7223 */ /* 0x000fe2000000000f */
[----:B------:R-:W-:Y:S01]  /*7170*/  FMUL R19, R33, R19 ;  /* 0x0000001321137220 */ /* 0x000fe20000400000 */
[----:B------:R-:W-:Y:S01]  /*7180*/  F2FP.TF32.F32.PACK_B R8, R8 ;  /* 0x00000008ff08723e */ /* 0x000fe200024050ff */
[C---:B------:R-:W-:Y:S01]  /*7190*/  FFMA R16, R35.reuse, R43, R16 ;  /* 0x0000002b23107223 */ /* 0x040fe20000000010 */
[----:B------:R-:W-:Y:S01]  /*71a0*/  F2FP.TF32.F32.PACK_B R9, R9 ;  /* 0x00000009ff09723e */ /* 0x000fe200024050ff */
[C---:B------:R-:W-:Y:S01]  /*71b0*/  FFMA R17, R35.reuse, R44, R17 ;  /* 0x0000002c23117223 */ /* 0x040fe20000000011 */
[----:B------:R-:W-:Y:S01]  /*71c0*/  F2FP.TF32.F32.PACK_B R10, R10 ;  /* 0x0000000aff0a723e */ /* 0x000fe200024050ff */
[C---:B------:R-:W-:Y:S01]  /*71d0*/  FFMA R18, R35.reuse, R45, R18 ;  /* 0x0000002d23127223 */ /* 0x040fe20000000012 */
[----:B------:R-:W-:Y:S01]  /*71e0*/  F2FP.TF32.F32.PACK_B R11, R11 ;  /* 0x0000000bff0b723e */ /* 0x000fe200024050ff */
[----:B------:R-:W-:Y:S01]  /*71f0*/  FFMA R19, R35, R46, R19 ;  /* 0x0000002e23137223 */ /* 0x000fe20000000013 */
[----:B------:R-:W-:Y:S01]  /*7200*/  F2FP.TF32.F32.PACK_B R12, R12 ;  /* 0x0000000cff0c723e */ /* 0x000fe200024050ff */
[----:B------:R-:W-:Y:S01]  /*7210*/  IMAD.IADD R93, R93, 0x1, R92 ;  /* 0x000000015d5d7824 */ /* 0x000fe200078e025c */
[----:B------:R-:W-:Y:S01]  /*7220*/  F2FP.TF32.F32.PACK_B R13, R13 ;  /* 0x0000000dff0d723e */ /* 0x000fe200024050ff */
[----:B------:R1:W-:Y:S01]  /*7230*/  STSM.16.M88.4 [R95], R8 ;  /* 0x000000085f007844 */ /* 0x0003e20000000200 */
        /* <DEDUP_REMOVED lines=21> */
[----:B------:R-:W-:Y:S02]  /*7390*/  UIADD3 UR9, UPT, UPT, UR41, 0x20, URZ ;  /* 0x0000002029097890 */ /* 0x000fe4000fffe0ff */
[----:B------:R-:W-:Y:S02]  /*73a0*/  UIADD3 UR8, UPT, UPT, UR4, 0x400, URZ ;  /* 0x0000040004087890 */ /* 0x000fe4000fffe0ff */
[----:B------:R-:W-:Y:S09]  /*73b0*/  UIADD3.X UR7, UPT, UPT, URZ, UR57, URZ, UP0, !UPT ;  /* 0x00000039ff077290 */ /* 0x000ff200087fe4ff */
[----:B------:R2:W-:Y:S02]  /*73c0*/  UTMASTG.4D.IM2COL [UR8], [UR6] ;  /* 0x00000008060073b5 */ /* 0x0005e40008058000 */
[----:B--2---:R0:W-:Y:S02]  /*73d0*/  UTMACMDFLUSH ;  /* 0x00000000000079b7 */ /* 0x0041e40000000000 */
.L_x_107:
[----:B------:R-:W-:Y:S05]  /*73e0*/  BSYNC.RECONVERGENT B0 ;  /* 0x0000000000007941 */ /* 0x000fea0003800200 */
.L_x_106:
[----:B------:R-:W-:Y:S01]  /*73f0*/  UIADD3 UR42, UPT, UPT, UR42, 0x1, URZ ;  /* 0x000000012a2a7890 */ /* 0x000fe2000fffe0ff */
[----:B------:R-:W-:Y:S03]  /*7400*/  BSSY.RECONVERGENT B0, `(.L_x_108) ;  /* 0x0000008000007945 */ /* 0x000fe60003800200 */
[----:B------:R-:W-:Y:S04]  /*7410*/  UISETP.NE.AND UP0, UPT, UR42, 0x3, UPT ;  /* 0x000000032a00788c */ /* 0x000fe8000bf05270 */
[----:B------:R-:W-:Y:S02]  /*7420*/  UISETP.EQ.XOR UP1, UPT, UR40, 0x3, !UP0 ;  /* 0x000000032800788c */ /* 0x000fe4000c722a70 */
[----:B------:R-:W-:Y:S04]  /*7430*/  USEL UR58, UR42, URZ, UP0 ;  /* 0x000000ff2a3a7287 */ /* 0x000fe80008000000 */
[----:B------:R-:W-:Y:S01]  /*7440*/  PLOP3.LUT P0, PT, PT, PT, UP1, 0x80, 0x8 ;  /* 0x000000000008781c */ /* 0x000fe20003f0f018 */
[----:B------:R-:W-:Y:S01]  /*7450*/  @!UPT UIADD3 URZ, UPT, UPT, URZ, URZ, URZ ;  /* 0x000000fffffff290 */ /* 0x000fe2000fffe0ff */
[----:B------:R-:W-:Y:S11]  /*7460*/  @P1 BRA `(.L_x_109) ;  /* 0x0000000000041947 */ /* 0x000ff60003800000 */
[----:B------:R-:W-:Y:S04]  /*7470*/  DEPBAR.LE SB0, 0x1 ;  /* 0x000080400000791a */ /* 0x000fe80000000000 */
.L_x_109:
[----:B------:R-:W-:Y:S05]  /*7480*/  BSYNC.RECONVERGENT B0 ;  /* 0x0000000000007941 */ /* 0x000fea0003800200 */
.L_x_108:
[----:B------:R-:W-:Y:S01]  /*7490*/  BAR.SYNC.DEFER_BLOCKING 0x1, 0x80 ;  /* 0x0042000000007b1d */ /* 0x000fe20000010000 */
[----:B------:R-:W-:Y:S01]  /*74a0*/  SEL R3, RZ, 0x1, !P0 ;  /* 0x00000001ff037807 */ /* 0x000fe20004000000 */
[----:B------:R-:W-:Y:S01]  /*74b0*/  UISETP.NE.AND UP0, UPT, UR54, -0x2, UPT ;  /* 0xfffffffe3600788c */ /* 0x000fe2000bf05270 */
[----:B------:R-:W-:Y:S02]  /*74c0*/  VIADD R0, R30, 0x1 ;  /* 0x000000011e007836 */ /* 0x000fe40000000000 */
[----:B------:R-:W-:Y:S06]  /*74d0*/  LOP3.LUT R78, R78, R3, RZ, 0x3c, !PT ;  /* 0x000000034e4e7212 */ /* 0x000fec00078e3cff */
[----:B------:R-:W-:Y:S05]  /*74e0*/  BRA.U !UP0, `(.L_x_110) ;  /* 0x00000001082c7547 */ /* 0x000fea000b800000 */
[----:B------:R-:W-:Y:S01]  /*74f0*/  ISETP.NE.AND P1, PT, R91, RZ, PT ;  /* 0x000000ff5b00720c */ /* 0x000fe20003f25270 */
[----:B------:R-:W2:Y:S01]  /*7500*/  S2R R2, SR_CgaCtaId ;  /* 0x0000000000027919 */ /* 0x000ea20000008800 */
[----:B------:R-:W-:Y:S11]  /*7510*/  IMAD.U32 R3, RZ, RZ, UR53 ;  /* 0x00000035ff037e24 */ /* 0x000ff6000f8e00ff */
[C---:B-1----:R-:W-:Y:S01]  /*7520*/  @P1 LEA R5, R3.reuse, UR52, 0x3 ;  /* 0x0000003403051c11 */ /* 0x042fe2000f8e18ff */
[----:B------:R-:W-:Y:S04]  /*7530*/  VIADD R3, R3, 0x1 ;  /* 0x0000000103037836 */ /* 0x000fe80000000000 */
[----:B------:R-:W-:Y:S01]  /*7540*/  @P1 VIADD R5, R5, 0xd8 ;  /* 0x000000d805051836 */ /* 0x000fe20000000000 */
[C---:B------:R-:W-:Y:S04]  /*7550*/  ISETP.NE.AND P0, PT, R3.reuse, 0x3, PT ;  /* 0x000000030300780c */ /* 0x040fe80003f05270 */
[----:B------:R-:W-:Y:S04]  /*7560*/  SEL R3, R3, RZ, P0 ;  /* 0x000000ff03037207 */ /* 0x000fe80000000000 */
[----:B------:R-:W-:Y:S02]  /*7570*/  R2UR UR53, R3 ;  /* 0x00000000033572ca */ /* 0x000fe400000e0000 */
[----:B--2---:R-:W-:Y:S04]  /*7580*/  @P1 PRMT R2, R2, 0x654, R5 ;  /* 0x0000065402021816 */ /* 0x004fe80000000005 */
[----:B------:R2:W-:Y:S09]  /*7590*/  @P1 SYNCS.ARRIVE.TRANS64.RED.A1T0 RZ, [R2+URZ], RZ ;  /* 0x000000ff02ff19a7 */ /* 0x0005f200081004ff */
.L_x_110:
[----:B------:R-:W-:Y:S01]  /*75a0*/  ISETP.NE.AND P1, PT, R86, RZ, PT ;  /* 0x000000ff5600720c */ /* 0x000fe20003f25270 */
[----:B------:R-:W-:Y:S01]  /*75b0*/  UIADD3 UR54, UPT, UPT, UR54, 0x2, URZ ;  /* 0x0000000236367890 */ /* 0x000fe2000fffe0ff */
[----:B------:R-:W-:Y:S01]  /*75c0*/  ISETP.NE.AND P0, PT, R0, 0x2, PT ;  /* 0x000000020000780c */ /* 0x000fe20003f05270 */
[----:B-1----:R-:W-:Y:S01]  /*75d0*/  IMAD.IADD R18, R29, 0x1, R70 ;  /* 0x000000011d127824 */ /* 0x002fe200078e0246 */
[----:B------:R-:W-:Y:S01]  /*75e0*/  LOP3.LUT R76, R76, 0x1, RZ, 0x3c, !PT ;  /* 0x000000014c4c7812 */ /* 0x000fe200078e3cff */
[----:B------:R-:W-:Y:S01]  /*75f0*/  IMAD.IADD R41, R31, 0x1, R72 ;  /* 0x000000011f297824 */ /* 0x000fe200078e0248 */
[----:B--2---:R-:W-:Y:S01]  /*7600*/  SEL R2, RZ, 0x1, P0 ;  /* 0x00000001ff027807 */ /* 0x004fe20000000000 */
[----:B------:R-:W-:Y:S01]  /*7610*/  IMAD.MOV.U32 R19, RZ, RZ, R83 ;  /* 0x000000ffff137224 */ /* 0x000fe200078e0053 */
[----:B------:R-:W-:Y:S02]  /*7620*/  SEL R30, R0, RZ, P0 ;  /* 0x000000ff001e7207 */ /* 0x000fe40000000000 */
[----:B------:R-:W-:Y:S03]  /*7630*/  LOP3.LUT R77, R77, R2, RZ, 0x3c, !PT ;  /* 0x000000024d4d7212 */ /* 0x000fe600078e3cff */
[----:B------:R-:W-:Y:S05]  /*7640*/  @P1 BRA `(.L_x_111) ;  /* 0xffffffdc00301947 */ /* 0x000fea000383ffff */
[----:B------:R-:W-:-:S13]  /*7650*/  ISETP.NE.AND P1, PT, R82, RZ, PT ;  /* 0x000000ff5200720c */ /* 0x000fda0003f25270 */
[----:B------:R-:W-:Y:S05]  /*7660*/  @!P1 BRA `(.L_x_112) ;  /* 0x0000000000489947 */ /* 0x000fea0003800000 */
[----:B------:R-:W1:Y:S02]  /*7670*/  LDCU.64 UR4, c[0x0][0x890] ;  /* 0x00011200ff0477ac */ /* 0x000e640008000a00 */
[----:B-1----:R-:W-:-:S04]  /*7680*/  UISETP.NE.U32.AND UP0, UPT, UR4, URZ, UPT ;  /* 0x000000ff0400728c */ /* 0x002fc8000bf05070 */
[----:B------:R-:W-:-:S09]  /*7690*/  UISETP.NE.AND.EX UP0, UPT, UR5, URZ, UPT, UP0 ;  /* 0x000000ff0500728c */ /* 0x000fd2000bf05300 */
[----:B------:R-:W-:Y:S05]  /*76a0*/  BRA.U UP0, `(.L_x_113) ;  /* 0x00000001000c7547 */ /* 0x000fea000b800000 */
[----:B------:R-:W-:-:S13]  /*76b0*/  FSETP.NEU.AND P0, PT, R35, RZ, PT ;  /* 0x000000ff2300720b */ /* 0x000fda0003f0d000 */
[----:B------:R-:W-:Y:S05]  /*76c0*/  @!P0 EXIT ;  /* 0x000000000000894d */ /* 0x000fea0003800000 */
[----:B------:R-:W-:Y:S05]  /*76d0*/  BRA `(.L_x_112) ;  /* 0x00000000002c7947 */ /* 0x000fea0003800000 */
.L_x_113:
[----:B------:R-:W-:Y:S01]  /*76e0*/  ISETP.NE.AND P0, PT, R90, RZ, PT ;  /* 0x000000ff5a00720c */ /* 0x000fe20003f05270 */
[----:B------:R-:W-:-:S12]  /*76f0*/  BSSY.RECONVERGENT B0, `(.L_x_112) ;  /* 0x0000009000007945 */ /* 0x000fd80003800200 */
[----:B------:R-:W-:Y:S05]  /*7700*/  @P0 BRA `(.L_x_114) ;  /* 0x0000000000140947 */ /* 0x000fea0003800000 */
[----:B------:R-:W1:Y:S02]  /*7710*/  LDCU.64 UR4, c[0x0][0x888] ;  /* 0x00011100ff0477ac */ /* 0x000e640008000a00 */
[----:B-1----:R-:W-:-:S04]  /*7720*/  ISETP.NE.U32.AND P0, PT, RZ, UR4, PT ;  /* 0x00000004ff007c0c */ /* 0x002fc8000bf05070 */
[----:B------:R-:W-:-:S13]  /*7730*/  ISETP.NE.AND.EX P0, PT, RZ, UR5, PT, P0 ;  /* 0x00000005ff007c0c */ /* 0x000fda000bf05300 */
[----:B------:R-:W-:Y:S05]  /*7740*/  @!P0 EXIT ;  /* 0x000000000000894d */ /* 0x000fea0003800000 */
[----:B------:R-:W-:Y:S05]  /*7750*/  BRA `(.L_x_115) ;  /* 0x0000000000087947 */ /* 0x000fea0003800000 */
.L_x_114:
[----:B------:R-:W-:-:S13]  /*7760*/  FSETP.NEU.AND P0, PT, R35, RZ, PT ;  /* 0x000000ff2300720b */ /* 0x000fda0003f0d000 */
[----:B------:R-:W-:Y:S05]  /*7770*/  @!P0 EXIT ;  /* 0x000000000000894d */ /* 0x000fea0003800000 */
.L_x_115:
[----:B------:R-:W-:Y:S05]  /*7780*/  BSYNC.RECONVERGENT B0 ;  /* 0x0000000000007941 */ /* 0x000fea0003800200 */
.L_x_112:
[----:B------:R-:W-:Y:S01]  /*7790*/  ULEA UR4, UR53, UR52, 0x3 ;  /* 0x0000003435047291 */ /* 0x000fe2000f8e18ff */
[----:B------:R-:W-:-:S04]  /*77a0*/  DEPBAR.LE SB0, 0x0 ;  /* 0x000080000000791a */ /* 0x000fc80000000000 */
[----:B------:R-:W-:-:S04]  /*77b0*/  UIADD3 UR4, UPT, UPT, UR4, 0xd8, URZ ;  /* 0x000000d804047890 */ /* 0x000fc8000fffe0ff */
[----:B------:R-:W-:-:S09]  /*77c0*/  UPRMT UR4, UR45, 0x654, UR4 ;  /* 0x000006542d047896 */ /* 0x000fd20008000004 */
[----:B------:R-:W-:Y:S01]  /*77d0*/  SYNCS.ARRIVE.TRANS64.RED.A1T0 RZ, [UR4], RZ ;  /* 0x000000ffffff79a7 */ /* 0x000fe20008100404 */
[----:B------:R-:W-:Y:S05]  /*77e0*/  EXIT ;  /* 0x000000000000794d */ /* 0x000fea0003800000 */
.L_x_20:
[----:B------:R-:W-:Y:S07]  /*77f0*/  MOV R2, UR9 ;  /* 0x0000000900027c02 */ /* 0x000fee0008000f00 */
.L_x_116:
[----:B-1----:R1:W2:Y:S02]  /*7800*/  SYNCS.PHASECHK.TRANS64.TRYWAIT P2, [R2+URZ+0x60], R5 ;  /* 0x00006005020075a7 */ /* 0x0022a400080411ff */
[----:B--2---:R-:W-:Y:S05]  /*7810*/  @!P2 NANOSLEEP.SYNCS 0x989680 ;  /* 0x009896800000a95d */ /* 0x004fea0003900000 */
[----:B------:R-:W2:Y:S02]  /*7820*/  @!P2 SYNCS.PHASECHK.TRANS64 P2, [R2+URZ+0x60], R5 ;  /* 0x000060050200a5a7 */ /* 0x000ea400080410ff */
[----:B--2---:R-:W-:Y:S05]  /*7830*/  @!P2 BRA `(.L_x_116) ;  /* 0xfffffffc00f0a947 */ /* 0x004fea000383ffff */
[----:B------:R-:W-:Y:S05]  /*7840*/  BRA `(.L_x_19) ;  /* 0xffffffa000247947 */ /* 0x000fea000383ffff */
.L_x_26:
[----:B------:R-:W-:Y:S07]  /*7850*/  MOV R2, UR9 ;  /* 0x0000000900027c02 */ /* 0x000fee0008000f00 */
.L_x_117:
[----:B-1----:R1:W2:Y:S02]  /*7860*/  SYNCS.PHASECHK.TRANS64.TRYWAIT P1, [R2+URZ+0x60], R5 ;  /* 0x00006005020075a7 */ /* 0x0022a400080211ff */
[----:B--2---:R-:W-:Y:S05]  /*7870*/  @!P1 NANOSLEEP.SYNCS 0x989680 ;  /* 0x009896800000995d */ /* 0x004fea0003900000 */
[----:B------:R-:W2:Y:S02]  /*7880*/  @!P1 SYNCS.PHASECHK.TRANS64 P1, [R2+URZ+0x60], R5 ;  /* 0x00006005020095a7 */ /* 0x000ea400080210ff */
[----:B--2---:R-:W-:Y:S05]  /*7890*/  @!P1 BRA `(.L_x_117) ;  /* 0xfffffffc00f09947 */ /* 0x004fea000383ffff */
[----:B------:R-:W-:Y:S05]  /*78a0*/  BRA `(.L_x_25) ;  /* 0xffffffa400887947 */ /* 0x000fea000383ffff */
.L_x_30:
[----:B-1----:R-:W-:-:S07]  /*78b0*/  MOV R2, UR22 ;  /* 0x0000001600027c02 */ /* 0x002fce0008000f00 */
.L_x_118:
[----:B-1----:R1:W4:Y:S02]  /*78c0*/  SYNCS.PHASECHK.TRANS64.TRYWAIT P1, [R2+URZ+0x100], R3 ;  /* 0x00010003020075a7 */ /* 0x00232400080211ff */
[----:B----4-:R-:W-:Y:S05]  /*78d0*/  @!P1 NANOSLEEP.SYNCS 0x989680 ;  /* 0x009896800000995d */ /* 0x010fea0003900000 */
[----:B------:R-:W4:Y:S02]  /*78e0*/  @!P1 SYNCS.PHASECHK.TRANS64 P1, [R2+URZ+0x100], R3 ;  /* 0x00010003020095a7 */ /* 0x000f2400080210ff */
[----:B----4-:R-:W-:Y:S05]  /*78f0*/  @!P1 BRA `(.L_x_118) ;  /* 0xfffffffc00f09947 */ /* 0x010fea000383ffff */
[----:B------:R-:W-:Y:S05]  /*7900*/  BRA `(.L_x_119) ;  /* 0xffffffa800487947 */ /* 0x000fea000383ffff */
.L_x_34:
[----:B------:R-:W-:-:S07]  /*7910*/  MOV R0, UR4 ;  /* 0x0000000400007c02 */ /* 0x000fce0008000f00 */
.L_x_120:
[----:B-1----:R1:W4:Y:S02]  /*7920*/  SYNCS.PHASECHK.TRANS64.TRYWAIT P0, [R0+URZ], R3 ;  /* 0x00000003000075a7 */ /* 0x00232400080011ff */
[----:B----4-:R-:W-:Y:S05]  /*7930*/  @!P0 NANOSLEEP.SYNCS 0x989680 ;  /* 0x009896800000895d */ /* 0x010fea0003900000 */
[----:B------:R-:W4:Y:S02]  /*7940*/  @!P0 SYNCS.PHASECHK.TRANS64 P0, [R0+URZ], R3 ;  /* 0x00000003000085a7 */ /* 0x000f2400080010ff */
[----:B----4-:R-:W-:Y:S05]  /*7950*/  @!P0 BRA `(.L_x_120) ;  /* 0xfffffffc00f08947 */ /* 0x010fea000383ffff */
[----:B------:R-:W-:Y:S05]  /*7960*/  BRA `(.L_x_121) ;  /* 0xffffffac00a07947 */ /* 0x000fea000383ffff */
.L_x_35:
[----:B------:R-:W-:-:S07]  /*7970*/  MOV R0, UR4 ;  /* 0x0000000400007c02 */ /* 0x000fce0008000f00 */
.L_x_122:
[----:B-1----:R1:W4:Y:S02]  /*7980*/  SYNCS.PHASECHK.TRANS64.TRYWAIT P0, [R0+URZ], R3 ;  /* 0x00000003000075a7 */ /* 0x00232400080011ff */
[----:B----4-:R-:W-:Y:S05]  /*7990*/  @!P0 NANOSLEEP.SYNCS 0x989680 ;  /* 0x009896800000895d */ /* 0x010fea0003900000 */
[----:B------:R-:W4:Y:S02]  /*79a0*/  @!P0 SYNCS.PHASECHK.TRANS64 P0, [R0+URZ], R3 ;  /* 0x00000003000085a7 */ /* 0x000f2400080010ff */
[----:B----4-:R-:W-:Y:S05]  /*79b0*/  @!P0 BRA `(.L_x_122) ;  /* 0xfffffffc00f08947 */ /* 0x010fea000383ffff */
[----:B------:R-:W-:Y:S05]  /*79c0*/  BRA `(.L_x_123) ;  /* 0xffffffac00b07947 */ /* 0x000fea000383ffff */
.L_x_36:
[----:B------:R-:W-:-:S07]  /*79d0*/  MOV R0, UR4 ;  /* 0x0000000400007c02 */ /* 0x000fce0008000f00 */
.L_x_124:
[----:B-1----:R1:W4:Y:S02]  /*79e0*/  SYNCS.PHASECHK.TRANS64.TRYWAIT P0, [R0+URZ], R3 ;  /* 0x00000003000075a7 */ /* 0x00232400080011ff */
[----:B----4-:R-:W-:Y:S05]  /*79f0*/  @!P0 NANOSLEEP.SYNCS 0x989680 ;  /* 0x009896800000895d */ /* 0x010fea0003900000 */
[----:B------:R-:W4:Y:S02]  /*7a00*/  @!P0 SYNCS.PHASECHK.TRANS64 P0, [R0+URZ], R3 ;  /* 0x00000003000085a7 */ /* 0x000f2400080010ff */
[----:B----4-:R-:W-:Y:S05]  /*7a10*/  @!P0 BRA `(.L_x_124) ;  /* 0xfffffffc00f08947 */ /* 0x010fea000383ffff */
[----:B------:R-:W-:Y:S05]  /*7a20*/  BRA `(.L_x_125) ;  /* 0xffffffac00c07947 */ /* 0x000fea000383ffff */
.L_x_37:
[----:B------:R-:W-:-:S07]  /*7a30*/  MOV R0, UR4 ;  /* 0x0000000400007c02 */ /* 0x000fce0008000f00 */
.L_x_126:
[----:B-1----:R1:W4:Y:S02]  /*7a40*/  SYNCS.PHASECHK.TRANS64.TRYWAIT P0, [R0+URZ], R3 ;  /* 0x00000003000075a7 */ /* 0x00232400080011ff */
[----:B----4-:R-:W-:Y:S05]  /*7a50*/  @!P0 NANOSLEEP.SYNCS 0x989680 ;  /* 0x009896800000895d */ /* 0x010fea0003900000 */
[----:B------:R-:W4:Y:S02]  /*7a60*/  @!P0 SYNCS.PHASECHK.TRANS64 P0, [R0+URZ], R3 ;  /* 0x00000003000085a7 */ /* 0x000f2400080010ff */
[----:B----4-:R-:W-:Y:S05]  /*7a70*/  @!P0 BRA `(.L_x_126) ;  /* 0xfffffffc00f08947 */ /* 0x010fea000383ffff */
[----:B------:R-:W-:Y:S05]  /*7a80*/  BRA `(.L_x_127) ;  /* 0xffffffac00d07947 */ /* 0x000fea000383ffff */
.L_x_38:
[----:B------:R-:W-:-:S07]  /*7a90*/  MOV R0, UR4 ;  /* 0x0000000400007c02 */ /* 0x000fce0008000f00 */
.L_x_128:
[----:B-1----:R1:W4:Y:S02]  /*7aa0*/  SYNCS.PHASECHK.TRANS64.TRYWAIT P0, [R0+URZ], R3 ;  /* 0x00000003000075a7 */ /* 0x00232400080011ff */
[----:B----4-:R-:W-:Y:S05]  /*7ab0*/  @!P0 NANOSLEEP.SYNCS 0x989680 ;  /* 0x009896800000895d */ /* 0x010fea0003900000 */
[----:B------:R-:W4:Y:S02]  /*7ac0*/  @!P0 SYNCS.PHASECHK.TRANS64 P0, [R0+URZ], R3 ;  /* 0x00000003000085a7 */ /* 0x000f2400080010ff */
[----:B----4-:R-:W-:Y:S05]  /*7ad0*/  @!P0 BRA `(.L_x_128) ;  /* 0xfffffffc00f08947 */ /* 0x010fea000383ffff */
[----:B------:R-:W-:Y:S05]  /*7ae0*/  BRA `(.L_x_129) ;  /* 0xffffffac00e07947 */ /* 0x000fea000383ffff */
.L_x_39:
[----:B------:R-:W-:-:S07]  /*7af0*/  MOV R0, UR4 ;  /* 0x0000000400007c02 */ /* 0x000fce0008000f00 */
.L_x_130:
[----:B-1----:R1:W4:Y:S02]  /*7b00*/  SYNCS.PHASECHK.TRANS64.TRYWAIT P0, [R0+URZ], R3 ;  /* 0x00000003000075a7 */ /* 0x00232400080011ff */
[----:B----4-:R-:W-:Y:S05]  /*7b10*/  @!P0 NANOSLEEP.SYNCS 0x989680 ;  /* 0x009896800000895d */ /* 0x010fea0003900000 */
[----:B------:R-:W4:Y:S02]  /*7b20*/  @!P0 SYNCS.PHASECHK.TRANS64 P0, [R0+URZ], R3 ;  /* 0x00000003000085a7 */ /* 0x000f2400080010ff */
[----:B----4-:R-:W-:Y:S05]  /*7b30*/  @!P0 BRA `(.L_x_130) ;  /* 0xfffffffc00f08947 */ /* 0x010fea000383ffff */
[----:B------:R-:W-:Y:S05]  /*7b40*/  BRA `(.L_x_131) ;  /* 0xffffffac00f07947 */ /* 0x000fea000383ffff */
.L_x_40:
[----:B------:R-:W-:-:S07]  /*7b50*/  MOV R0, UR4 ;  /* 0x0000000400007c02 */ /* 0x000fce0008000f00 */
.L_x_132:
[----:B-1----:R1:W4:Y:S02]  /*7b60*/  SYNCS.PHASECHK.TRANS64.TRYWAIT P0, [R0+URZ], R3 ;  /* 0x00000003000075a7 */ /* 0x00232400080011ff */
[----:B----4-:R-:W-:Y:S05]  /*7b70*/  @!P0 NANOSLEEP.SYNCS 0x989680 ;  /* 0x009896800000895d */ /* 0x010fea0003900000 */
[----:B------:R-:W4:Y:S02]  /*7b80*/  @!P0 SYNCS.PHASECHK.TRANS64 P0, [R0+URZ], R3 ;  /* 0x00000003000085a7 */ /* 0x000f2400080010ff */
[----:B----4-:R-:W-:Y:S05]  /*7b90*/  @!P0 BRA `(.L_x_132) ;  /* 0xfffffffc00f08947 */ /* 0x010fea000383ffff */
[----:B------:R-:W-:Y:S05]  /*7ba0*/  BRA `(.L_x_133) ;  /* 0xffffffb000007947 */ /* 0x000fea000383ffff */
.L_x_41:
[----:B------:R-:W-:-:S07]  /*7bb0*/  MOV R0, UR4 ;  /* 0x0000000400007c02 */ /* 0x000fce0008000f00 */
.L_x_134:
[----:B-1----:R1:W4:Y:S02]  /*7bc0*/  SYNCS.PHASECHK.TRANS64.TRYWAIT P0, [R0+URZ], R3 ;  /* 0x00000003000075a7 */ /* 0x00232400080011ff */
[----:B----4-:R-:W-:Y:S05]  /*7bd0*/  @!P0 NANOSLEEP.SYNCS 0x989680 ;  /* 0x009896800000895d */ /* 0x010fea0003900000 */
[----:B------:R-:W4:Y:S02]  /*7be0*/  @!P0 SYNCS.PHASECHK.TRANS64 P0, [R0+URZ], R3 ;  /* 0x00000003000085a7 */ /* 0x000f2400080010ff */
[----:B----4-:R-:W-:Y:S05]  /*7bf0*/  @!P0 BRA `(.L_x_134) ;  /* 0xfffffffc00f08947 */ /* 0x010fea000383ffff */
[----:B------:R-:W-:Y:S05]  /*7c00*/  BRA `(.L_x_135) ;  /* 0xffffffb000107947 */ /* 0x000fea000383ffff */
.L_x_42:
[----:B------:R-:W-:-:S07]  /*7c10*/  MOV R0, UR4 ;  /* 0x0000000400007c02 */ /* 0x000fce0008000f00 */
.L_x_136:
[----:B-1----:R1:W4:Y:S02]  /*7c20*/  SYNCS.PHASECHK.TRANS64.TRYWAIT P0, [R0+URZ], R3 ;  /* 0x00000003000075a7 */ /* 0x00232400080011ff */
[----:B----4-:R-:W-:Y:S05]  /*7c30*/  @!P0 NANOSLEEP.SYNCS 0x989680 ;  /* 0x009896800000895d */ /* 0x010fea0003900000 */
[----:B------:R-:W4:Y:S02]  /*7c40*/  @!P0 SYNCS.PHASECHK.TRANS64 P0, [R0+URZ], R3 ;  /* 0x00000003000085a7 */ /* 0x000f2400080010ff */
[----:B----4-:R-:W-:Y:S05]  /*7c50*/  @!P0 BRA `(.L_x_136) ;  /* 0xfffffffc00f08947 */ /* 0x010fea000383ffff */
[----:B------:R-:W-:Y:S05]  /*7c60*/  BRA `(.L_x_137) ;  /* 0xffffffb000207947 */ /* 0x000fea000383ffff */
.L_x_43:
[----:B------:R-:W-:-:S07]  /*7c70*/  MOV R0, UR4 ;  /* 0x0000000400007c02 */ /* 0x000fce0008000f00 */
.L_x_138:
[----:B-1----:R1:W4:Y:S02]  /*7c80*/  SYNCS.PHASECHK.TRANS64.TRYWAIT P0, [R0+URZ], R3 ;  /* 0x00000003000075a7 */ /* 0x00232400080011ff */
[----:B----4-:R-:W-:Y:S05]  /*7c90*/  @!P0 NANOSLEEP.SYNCS 0x989680 ;  /* 0x009896800000895d */ /* 0x010fea0003900000 */
[----:B------:R-:W4:Y:S02]  /*7ca0*/  @!P0 SYNCS.PHASECHK.TRANS64 P0, [R0+URZ], R3 ;  /* 0x00000003000085a7 */ /* 0x000f2400080010ff */
[----:B----4-:R-:W-:Y:S05]  /*7cb0*/  @!P0 BRA `(.L_x_138) ;  /* 0xfffffffc00f08947 */ /* 0x010fea000383ffff */
[----:B------:R-:W-:Y:S05]  /*7cc0*/  BRA `(.L_x_139) ;  /* 0xffffffb000307947 */ /* 0x000fea000383ffff */
.L_x_44:
[----:B------:R-:W-:-:S07]  /*7cd0*/  MOV R0, UR4 ;  /* 0x0000000400007c02 */ /* 0x000fce0008000f00 */
.L_x_140:
[----:B-1----:R1:W4:Y:S02]  /*7ce0*/  SYNCS.PHASECHK.TRANS64.TRYWAIT P0, [R0+URZ], R3 ;  /* 0x00000003000075a7 */ /* 0x00232400080011ff */
[----:B----4-:R-:W-:Y:S05]  /*7cf0*/  @!P0 NANOSLEEP.SYNCS 0x989680 ;  /* 0x009896800000895d */ /* 0x010fea0003900000 */
[----:B------:R-:W4:Y:S02]  /*7d00*/  @!P0 SYNCS.PHASECHK.TRANS64 P0, [R0+URZ], R3 ;  /* 0x00000003000085a7 */ /* 0x000f2400080010ff */
[----:B----4-:R-:W-:Y:S05]  /*7d10*/  @!P0 BRA `(.L_x_140) ;  /* 0xfffffffc00f08947 */ /* 0x010fea000383ffff */
[----:B------:R-:W-:Y:S05]  /*7d20*/  BRA `(.L_x_141) ;  /* 0xffffffb000407947 */ /* 0x000fea000383ffff */
.L_x_47:
[----:B------:R-:W-:-:S07]  /*7d30*/  MOV R4, UR45 ;  /* 0x0000002d00047c02 */ /* 0x000fce0008000f00 */
.L_x_142:
[----:B-1----:R1:W2:Y:S02]  /*7d40*/  SYNCS.PHASECHK.TRANS64.TRYWAIT P1, [R4+URZ+0x108], R7 ;  /* 0x00010807040075a7 */ /* 0x0022a400080211ff */
[----:B--2---:R-:W-:Y:S05]  /*7d50*/  @!P1 NANOSLEEP.SYNCS 0x989680 ;  /* 0x009896800000995d */ /* 0x004fea0003900000 */
[----:B------:R-:W2:Y:S02]  /*7d60*/  @!P1 SYNCS.PHASECHK.TRANS64 P1, [R4+URZ+0x108], R7 ;  /* 0x00010807040095a7 */ /* 0x000ea400080210ff */
[----:B--2---:R-:W-:Y:S05]  /*7d70*/  @!P1 BRA `(.L_x_142) ;  /* 0xfffffffc00f09947 */ /* 0x004fea000383ffff */
[----:B------:R-:W-:Y:S05]  /*7d80*/  BRA `(.L_x_143) ;  /* 0xffffffb000a87947 */ /* 0x000fea000383ffff */
.L_x_48:
[----:B-1----:R-:W-:-:S07]  /*7d90*/  MOV R4, UR45 ;  /* 0x0000002d00047c02 */ /* 0x002fce0008000f00 */
.L_x_144:
[----:B-1----:R1:W2:Y:S02]  /*7da0*/  SYNCS.PHASECHK.TRANS64.TRYWAIT P1, [R4+URZ+0x100], R5 ;  /* 0x00010005040075a7 */ /* 0x0022a400080211ff */
[----:B--2---:R-:W-:Y:S05]  /*7db0*/  @!P1 NANOSLEEP.SYNCS 0x989680 ;  /* 0x009896800000995d */ /* 0x004fea0003900000 */
[----:B------:R-:W2:Y:S02]  /*7dc0*/  @!P1 SYNCS.PHASECHK.TRANS64 P1, [R4+URZ+0x100], R5 ;  /* 0x00010005040095a7 */ /* 0x000ea400080210ff */
[----:B--2---:R-:W-:Y:S05]  /*7dd0*/  @!P1 BRA `(.L_x_144) ;  /* 0xfffffffc00f09947 */ /* 0x004fea000383ffff */
[----:B------:R-:W-:Y:S05]  /*7de0*/  BRA `(.L_x_145) ;  /* 0xffffffb000b07947 */ /* 0x000fea000383ffff */
.L_x_56:
[----:B------:R-:W-:-:S07]  /*7df0*/  MOV R0, UR6 ;  /* 0x0000000600007c02 */ /* 0x000fce0008000f00 */
.L_x_146:
[----:B-1----:R1:W2:Y:S02]  /*7e00*/  SYNCS.PHASECHK.TRANS64.TRYWAIT P0, [R0+URZ+0x100], R5 ;  /* 0x00010005000075a7 */ /* 0x0022a400080011ff */
[----:B--2---:R-:W-:Y:S05]  /*7e10*/  @!P0 NANOSLEEP.SYNCS 0x989680 ;  /* 0x009896800000895d */ /* 0x004fea0003900000 */
[----:B------:R-:W2:Y:S02]  /*7e20*/  @!P0 SYNCS.PHASECHK.TRANS64 P0, [R0+URZ+0x100], R5 ;  /* 0x00010005000085a7 */ /* 0x000ea400080010ff */
[----:B--2---:R-:W-:Y:S05]  /*7e30*/  @!P0 BRA `(.L_x_146) ;  /* 0xfffffffc00f08947 */ /* 0x004fea000383ffff */
[----:B------:R-:W-:Y:S05]  /*7e40*/  BRA `(.L_x_147) ;  /* 0xffffffb800347947 */ /* 0x000fea000383ffff */
.L_x_57:
[----:B------:R-:W-:-:S07]  /*7e50*/  MOV R5, UR8 ;  /* 0x0000000800057c02 */ /* 0x000fce0008000f00 */
.L_x_148:
[----:B-1----:R1:W2:Y:S02]  /*7e60*/  SYNCS.PHASECHK.TRANS64.TRYWAIT P0, [R5+URZ+0x120], R0 ;  /* 0x00012000050075a7 */ /* 0x0022a400080011ff */
[----:B--2---:R-:W-:Y:S05]  /*7e70*/  @!P0 NANOSLEEP.SYNCS 0x989680 ;  /* 0x009896800000895d */ /* 0x004fea0003900000 */
[----:B------:R-:W2:Y:S02]  /*7e80*/  @!P0 SYNCS.PHASECHK.TRANS64 P0, [R5+URZ+0x120], R0 ;  /* 0x00012000050085a7 */ /* 0x000ea400080010ff */
[----:B--2---:R-:W-:Y:S05]  /*7e90*/  @!P0 BRA `(.L_x_148) ;  /* 0xfffffffc00f08947 */ /* 0x004fea000383ffff */
[----:B------:R-:W-:Y:S05]  /*7ea0*/  BRA `(.L_x_149) ;  /* 0xffffffb800507947 */ /* 0x000fea000383ffff */
.L_x_60:
[----:B-1----:R-:W-:Y:S07]  /*7eb0*/  MOV R0, UR7 ;  /* 0x0000000700007c02 */ /* 0x002fee0008000f00 */
.L_x_150:
[----:B-1----:R1:W2:Y:S02]  /*7ec0*/  SYNCS.PHASECHK.TRANS64.TRYWAIT P0, [R0+URZ], R5 ;  /* 0x00000005000075a7 */ /* 0x0022a400080011ff */
[----:B--2---:R-:W-:Y:S05]  /*7ed0*/  @!P0 NANOSLEEP.SYNCS 0x989680 ;  /* 0x009896800000895d */ /* 0x004fea0003900000 */
[----:B------:R-:W2:Y:S02]  /*7ee0*/  @!P0 SYNCS.PHASECHK.TRANS64 P0, [R0+URZ], R5 ;  /* 0x00000005000085a7 */ /* 0x000ea400080010ff */
[----:B--2---:R-:W-:Y:S05]  /*7ef0*/  @!P0 BRA `(.L_x_150) ;  /* 0xfffffffc00f08947 */ /* 0x004fea000383ffff */
[----:B------:R-:W-:Y:S05]  /*7f00*/  BRA `(.L_x_59) ;  /* 0xffffffb800747947 */ /* 0x000fea000383ffff */
.L_x_63:
[----:B------:R-:W-:-:S07]  /*7f10*/  MOV R0, UR5 ;  /* 0x0000000500007c02 */ /* 0x000fce0008000f00 */
.L_x_151:
[----:B-1----:R1:W3:Y:S02]  /*7f20*/  SYNCS.PHASECHK.TRANS64.TRYWAIT P0, [R0+URZ], R3 ;  /* 0x00000003000075a7 */ /* 0x0022e400080011ff */
[----:B---3--:R-:W-:Y:S05]  /*7f30*/  @!P0 NANOSLEEP.SYNCS 0x989680 ;  /* 0x009896800000895d */ /* 0x008fea0003900000 */
[----:B------:R-:W3:Y:S02]  /*7f40*/  @!P0 SYNCS.PHASECHK.TRANS64 P0, [R0+URZ], R3 ;  /* 0x00000003000085a7 */ /* 0x000ee400080010ff */
[----:B---3--:R-:W-:Y:S05]  /*7f50*/  @!P0 BRA `(.L_x_151) ;  /* 0xfffffffc00f08947 */ /* 0x008fea000383ffff */
[----:B------:R-:W-:Y:S05]  /*7f60*/  BRA `(.L_x_152) ;  /* 0xffffffbc00687947 */ /* 0x000fea000383ffff */
.L_x_64:
[----:B------:R-:W-:-:S07]  /*7f70*/  MOV R0, UR7 ;  /* 0x0000000700007c02 */ /* 0x000fce0008000f00 */
.L_x_153:
[----:B-1----:R1:W3:Y:S02]  /*7f80*/  SYNCS.PHASECHK.TRANS64.TRYWAIT P0, [R0+URZ], R3 ;  /* 0x00000003000075a7 */ /* 0x0022e400080011ff */
[----:B---3--:R-:W-:Y:S05]  /*7f90*/  @!P0 NANOSLEEP.SYNCS 0x989680 ;  /* 0x009896800000895d */ /* 0x008fea0003900000 */
[----:B------:R-:W3:Y:S02]  /*7fa0*/  @!P0 SYNCS.PHASECHK.TRANS64 P0, [R0+URZ], R3 ;  /* 0x00000003000085a7 */ /* 0x000ee400080010ff */
[----:B---3--:R-:W-:Y:S05]  /*7fb0*/  @!P0 BRA `(.L_x_153) ;  /* 0xfffffffc00f08947 */ /* 0x008fea000383ffff */
[----:B------:R-:W-:Y:S05]  /*7fc0*/  BRA `(.L_x_154) ;  /* 0xffffffbc00747947 */ /* 0x000fea000383ffff */
.L_x_69:
[----:B------:R-:W-:Y:S07]  /*7fd0*/  MOV R0, UR7 ;  /* 0x0000000700007c02 */ /* 0x000fee0008000f00 */
.L_x_155:
[----:B--2---:R2:W3:Y:S02]  /*7fe0*/  SYNCS.PHASECHK.TRANS64.TRYWAIT P0, [R0+URZ+0x100], R3 ;  /* 0x00010003000075a7 */ /* 0x0044e400080011ff */
[----:B---3--:R-:W-:Y:S05]  /*7ff0*/  @!P0 NANOSLEEP.SYNCS 0x989680 ;  /* 0x009896800000895d */ /* 0x008fea0003900000 */
[----:B------:R-:W3:Y:S02]  /*8000*/  @!P0 SYNCS.PHASECHK.TRANS64 P0, [R0+URZ+0x100], R3 ;  /* 0x00010003000085a7 */ /* 0x000ee400080010ff */
[----:B---3--:R-:W-:Y:S05]  /*8010*/  @!P0 BRA `(.L_x_155) ;  /* 0xfffffffc00f08947 */ /* 0x008fea000383ffff */
[----:B------:R-:W-:Y:S05]  /*8020*/  BRA `(.L_x_156) ;  /* 0xffffffc000847947 */ /* 0x000fea000383ffff */
.L_x_72:
[----:B------:R-:W-:Y:S07]  /*8030*/  MOV R0, UR7 ;  /* 0x0000000700007c02 */ /* 0x000fee0008000f00 */
.L_x_157:
[----:B--2---:R2:W3:Y:S02]  /*8040*/  SYNCS.PHASECHK.TRANS64.TRYWAIT P0, [R0+URZ+0xf8], R3 ;  /* 0x0000f803000075a7 */ /* 0x0044e400080011ff */
[----:B---3--:R-:W-:Y:S05]  /*8050*/  @!P0 NANOSLEEP.SYNCS 0x989680 ;  /* 0x009896800000895d */ /* 0x008fea0003900000 */
[----:B------:R-:W3:Y:S02]  /*8060*/  @!P0 SYNCS.PHASECHK.TRANS64 P0, [R0+URZ+0xf8], R3 ;  /* 0x0000f803000085a7 */ /* 0x000ee400080010ff */
[----:B---3--:R-:W-:Y:S05]  /*8070*/  @!P0 BRA `(.L_x_157) ;  /* 0xfffffffc00f08947 */ /* 0x008fea000383ffff */
[----:B------:R-:W-:Y:S05]  /*8080*/  BRA `(.L_x_71) ;  /* 0xffffffc4005c7947 */ /* 0x000fea000383ffff */
.L_x_75:
[----:B------:R-:W-:Y:S07]  /*8090*/  MOV R3, UR17 ;  /* 0x0000001100037c02 */ /* 0x000fee0008000f00 */
.L_x_158:
[----:B-1----:R1:W2:Y:S02]  /*80a0*/  SYNCS.PHASECHK.TRANS64.TRYWAIT P0, [R3+URZ+0xd8], R0 ;  /* 0x0000d800030075a7 */ /* 0x0022a400080011ff */
[----:B--2---:R-:W-:Y:S05]  /*80b0*/  @!P0 NANOSLEEP.SYNCS 0x989680 ;  /* 0x009896800000895d */ /* 0x004fea0003900000 */
[----:B------:R-:W2:Y:S02]  /*80c0*/  @!P0 SYNCS.PHASECHK.TRANS64 P0, [R3+URZ+0xd8], R0 ;  /* 0x0000d800030085a7 */ /* 0x000ea400080010ff */
[----:B--2---:R-:W-:Y:S05]  /*80d0*/  @!P0 BRA `(.L_x_158) ;  /* 0xfffffffc00f08947 */ /* 0x004fea000383ffff */
[----:B------:R-:W-:Y:S05]  /*80e0*/  BRA `(.L_x_159) ;  /* 0xffffffc800187947 */ /* 0x000fea000383ffff */
.L_x_76:
[----:B------:R-:W-:Y:S07]  /*80f0*/  MOV R3, UR14 ;  /* 0x0000000e00037c02 */ /* 0x000fee0008000f00 */
.L_x_160:
[----:B-1----:R1:W2:Y:S02]  /*8100*/  SYNCS.PHASECHK.TRANS64.TRYWAIT P0, [R3+URZ+0xd8], R12 ;  /* 0x0000d80c030075a7 */ /* 0x0022a400080011ff */
[----:B--2---:R-:W-:Y:S05]  /*8110*/  @!P0 NANOSLEEP.SYNCS 0x989680 ;  /* 0x009896800000895d */ /* 0x004fea0003900000 */
[----:B------:R-:W2:Y:S02]  /*8120*/  @!P0 SYNCS.PHASECHK.TRANS64 P0, [R3+URZ+0xd8], R12 ;  /* 0x0000d80c030085a7 */ /* 0x000ea400080010ff */
[----:B--2---:R-:W-:Y:S05]  /*8130*/  @!P0 BRA `(.L_x_160) ;  /* 0xfffffffc00f08947 */ /* 0x004fea000383ffff */
[----:B------:R-:W-:Y:S05]  /*8140*/  BRA `(.L_x_161) ;  /* 0xffffffc800b07947 */ /* 0x000fea000383ffff */
.L_x_78:
[----:B------:R-:W-:-:S07]  /*8150*/  MOV R0, UR4 ;  /* 0x0000000400007c02 */ /* 0x000fce0008000f00 */
.L_x_162:
[----:B-1----:R1:W3:Y:S02]  /*8160*/  SYNCS.PHASECHK.TRANS64.TRYWAIT P0, [R0+URZ], R3 ;  /* 0x00000003000075a7 */ /* 0x0022e400080011ff */
[----:B---3--:R-:W-:Y:S05]  /*8170*/  @!P0 NANOSLEEP.SYNCS 0x989680 ;  /* 0x009896800000895d */ /* 0x008fea0003900000 */
[----:B------:R-:W3:Y:S02]  /*8180*/  @!P0 SYNCS.PHASECHK.TRANS64 P0, [R0+URZ], R3 ;  /* 0x00000003000085a7 */ /* 0x000ee400080010ff */
[----:B---3--:R-:W-:Y:S05]  /*8190*/  @!P0 BRA `(.L_x_162) ;  /* 0xfffffffc00f08947 */ /* 0x008fea000383ffff */
[----:B------:R-:W-:Y:S05]  /*81a0*/  BRA `(.L_x_163) ;  /* 0xffffffcc00287947 */ /* 0x000fea000383ffff */
.L_x_79:
[----:B-1----:R1:W3:Y:S02]  /*81b0*/  SYNCS.PHASECHK.TRANS64.TRYWAIT P0, [R2+URZ], R3 ;  /* 0x00000003020075a7 */ /* 0x0022e400080011ff */
[----:B---3--:R-:W-:Y:S05]  /*81c0*/  @!P0 NANOSLEEP.SYNCS 0x989680 ;  /* 0x009896800000895d */ /* 0x008fea0003900000 */
[----:B------:R-:W3:Y:S02]  /*81d0*/  @!P0 SYNCS.PHASECHK.TRANS64 P0, [R2+URZ], R3 ;  /* 0x00000003020085a7 */ /* 0x000ee400080010ff */
[----:B---3--:R-:W-:Y:S05]  /*81e0*/  @!P0 BRA `(.L_x_79) ;  /* 0xfffffffc00f08947 */ /* 0x008fea000383ffff */
[----:B------:R-:W-:Y:S05]  /*81f0*/  BRA `(.L_x_164) ;  /* 0xffffffcc00547947 */ /* 0x000fea000383ffff */
.L_x_81:
[----:B------:R-:W-:Y:S07]  /*8200*/  MOV R0, UR52 ;  /* 0x0000003400007c02 */ /* 0x000fee0008000f00 */
.L_x_165:
[----:B-1----:R1:W2:Y:S02]  /*8210*/  SYNCS.PHASECHK.TRANS64.TRYWAIT P0, [R0+URZ+0x100], R3 ;  /* 0x00010003000075a7 */ /* 0x0022a400080011ff */
[----:B--2---:R-:W-:Y:S05]  /*8220*/  @!P0 NANOSLEEP.SYNCS 0x989680 ;  /* 0x009896800000895d */ /* 0x004fea0003900000 */
[----:B------:R-:W2:Y:S02]  /*8230*/  @!P0 SYNCS.PHASECHK.TRANS64 P0, [R0+URZ+0x100], R3 ;  /* 0x00010003000085a7 */ /* 0x000ea400080010ff */
[----:B--2---:R-:W-:Y:S05]  /*8240*/  @!P0 BRA `(.L_x_165) ;  /* 0xfffffffc00f08947 */ /* 0x004fea000383ffff */
[----:B------:R-:W-:Y:S05]  /*8250*/  BRA `(.L_x_166) ;  /* 0xffffffd000387947 */ /* 0x000fea000383ffff */
.L_x_91:
[----:B-1----:R1:W2:Y:S02]  /*8260*/  SYNCS.PHASECHK.TRANS64.TRYWAIT P1, [R0+URZ+0xc0], R5 ;  /* 0x0000c005000075a7 */ /* 0x0022a400080211ff */
[----:B--2---:R-:W-:Y:S05]  /*8270*/  @!P1 NANOSLEEP.SYNCS 0x989680 ;  /* 0x009896800000995d */ /* 0x004fea0003900000 */
[----:B------:R-:W2:Y:S02]  /*8280*/  @!P1 SYNCS.PHASECHK.TRANS64 P1, [R0+URZ+0xc0], R5 ;  /* 0x0000c005000095a7 */ /* 0x000ea400080210ff */
[----:B--2---:R-:W-:Y:S05]  /*8290*/  @!P1 BRA `(.L_x_91) ;  /* 0xfffffffc00f09947 */ /* 0x004fea000383ffff */
[----:B------:R-:W-:Y:S05]  /*82a0*/  BRA `(.L_x_90) ;  /* 0xffffffdc00407947 */ /* 0x000fea000383ffff */
.L_x_93:
[----:B-1----:R1:W4:Y:S02]  /*82b0*/  SYNCS.PHASECHK.TRANS64.TRYWAIT P0, [R42+URZ+0x110], R3 ;  /* 0x000110032a0075a7 */ /* 0x00232400080011ff */
[----:B----4-:R-:W-:Y:S05]  /*82c0*/  @!P0 NANOSLEEP.SYNCS 0x989680 ;  /* 0x009896800000895d */ /* 0x010fea0003900000 */
[----:B------:R-:W4:Y:S02]  /*82d0*/  @!P0 SYNCS.PHASECHK.TRANS64 P0, [R42+URZ+0x110], R3 ;  /* 0x000110032a0085a7 */ /* 0x000f2400080010ff */
[----:B----4-:R-:W-:Y:S05]  /*82e0*/  @!P0 BRA `(.L_x_93) ;  /* 0xfffffffc00f08947 */ /* 0x010fea000383ffff */
[----:B------:R-:W-:Y:S05]  /*82f0*/  BRA `(.L_x_92) ;  /* 0xffffffdc00bc7947 */ /* 0x000fea000383ffff */
.L_x_104:
[----:B-1----:R1:W2:Y:S02]  /*8300*/  SYNCS.PHASECHK.TRANS64.TRYWAIT P0, [R3+URZ+0xc0], R6 ;  /* 0x0000c006030075a7 */ /* 0x0022a400080011ff */
[----:B--2---:R-:W-:Y:S05]  /*8310*/  @!P0 NANOSLEEP.SYNCS 0x989680 ;  /* 0x009896800000895d */ /* 0x004fea0003900000 */
[----:B------:R-:W2:Y:S02]  /*8320*/  @!P0 SYNCS.PHASECHK.TRANS64 P0, [R3+URZ+0xc0], R6 ;  /* 0x0000c006030085a7 */ /* 0x000ea400080010ff */
[----:B--2---:R-:W-:Y:S05]  /*8330*/  @!P0 BRA `(.L_x_104) ;  /* 0xfffffffc00f08947 */ /* 0x004fea000383ffff */
[----:B------:R-:W-:Y:S05]  /*8340*/  BRA `(.L_x_103) ;  /* 0xffffffe800107947 */ /* 0x000fea000383ffff */
        .weak           $__internal_0_$__cuda_sm10x_tcgen05_guardrail_trap_col_being_dealloced_not_returned_by_alloc
        .type           $__internal_0_$__cuda_sm10x_tcgen05_guardrail_trap_col_being_dealloced_not_returned_by_alloc,@function
        .size           $__internal_0_$__cuda_sm10x_tcgen05_guardrail_trap_col_being_dealloced_not_returned_by_alloc,($__internal_1_$__cuda_sm10x_tcgen05_guardrail_trap_phase_invalid_during_alloc - $__internal_0_$__cuda_sm10x_tcgen05_guardrail_trap_col_being_dealloced_not_returned_by_alloc)
$__internal_0_$__cuda_sm10x_tcgen05_guardrail_trap_col_being_dealloced_not_returned_by_alloc:
[----:B------:R-:W-:Y:S05]  /*8350*/  BPT.TRAP 0x1 ;  /* 0x000000040000795c */ /* 0x000fea0000300000 */
[----:B------:R-:W-:-:S04]  /*8360*/  MOV R3, 0x0 ;  /* 0x0000000000037802 */ /* 0x000fc80000000f00 */
[----:B------:R-:W-:Y:S05]  /*8370*/  RET.REL.NODEC R2 `(_ZN7cutlass13device_kernelINS_4conv6kernel13ConvUniversalINS1_16ConvProblemShapeILNS1_8OperatorE0ELi2EEENS1_10collective14CollectiveConvINS1_47MainloopSm100TmaUmmaWarpSpecializedImplicitGemmILS5_0ELi12ELi2ELi1ELi2EN4cute5tupleIJNSA_1CILi1EEESD_SD_EEEEENSB_IJNSC_ILi64EEESG_NSB_IJNSC_ILi32EEEEEEEEENS_10tfloat32_tESK_NSA_8TiledMMAINSA_8MMA_AtomIJNSA_17SM100_MMA_TF32_SSISK_SK_fLi64ELi64ELNSA_4UMMA5MajorE0ELSP_0ELNSO_7ScaleInE0ELSQ_0EEEEEENSA_6LayoutISE_NSB_IJNSC_ILi0EEESU_SU_EEEEENSB_IJNSA_10UnderscoreESX_SX_EEEEENS7_6detail27Sm100ImplicitGemmTileTraitsINSA_20SM90_TMA_LOAD_IM2COLENSA_14ComposedLayoutINSA_7SwizzleILi3ELi4ELi3EEENSA_18smem_ptr_flag_bitsILi32EEENST_INSB_IJNSC_ILi8EEESH_EEENSB_IJSH_SD_EEEEEEEvEENS11_INSA_13SM90_TMA_LOADES1C_vEEEENS_8epilogue10collective18CollectiveEpilogueINS1H_23Sm100TmaWarpSpecializedILi3ELi2ELi16ELb1ELb0EEEJSJ_NSB_IJNST_ISG_SD_EENST_ISH_SD_EEEEESK_NSB_IJNSB_IJlllEEESD_SU_EEESK_S1Q_NS1H_6fusion15FusionCallbacksIS1L_NS1R_17LinearCombinationISK_fSK_fLNS_15FloatRoundStyleE2EEESJ_S1O_JEEENSA_5SM1004TMEM4LOAD26SM100_TMEM_LOAD_16dp128b8xES12_S1C_NSA_17SM75_U32x4_LDSM_NENSA_21SM90_TMA_STORE_IM2COLES1C_NSA_17SM90_U32x4_STSM_NENSA_39AutoVectorizingCopyWithAssumedAlignmentILi128EEEEEEvvEEEEvNT_6ParamsE) ;  /* 0xffffff7c02207950 */ /* 0x000fea0003c3ffff */
        .weak           $__internal_1_$__cuda_sm10x_tcgen05_guardrail_trap_phase_invalid_during_alloc
        .type           $__internal_1_$__cuda_sm10x_tcgen05_guardrail_trap_phase_invalid_during_alloc,@function
        .size           $__internal_1_$__cuda_sm10x_tcgen05_guardrail_trap_phase_invalid_during_alloc,($__internal_2_$__cuda_sm10x_tcgen05_guardrail_trap_unallocated_columns_being_dealloced - $__internal_1_$__cuda_sm10x_tcgen05_guardrail_trap_phase_invalid_during_alloc)
$__internal_1_$__cuda_sm10x_tcgen05_guardrail_trap_phase_invalid_during_alloc:
[----:B------:R-:W-:Y:S05]  /*8380*/  BPT.TRAP 0x1 ;  /* 0x000000040000795c */ /* 0x000fea0000300000 */
[----:B------:R-:W-:-:S04]  /*8390*/  HFMA2 R3, -RZ, RZ, 0, 0 ;  /* 0x00000000ff037431 */ /* 0x000fc800000001ff */
[----:B------:R-:W-:Y:S05]  /*83a0*/  RET.REL.NODEC R2 `(_ZN7cutlass13device_kernelINS_4conv6kernel13ConvUniversalINS1_16ConvProblemShapeILNS1_8OperatorE0ELi2EEENS1_10collective14CollectiveConvINS1_47MainloopSm100TmaUmmaWarpSpecializedImplicitGemmILS5_0ELi12ELi2ELi1ELi2EN4cute5tupleIJNSA_1CILi1EEESD_SD_EEEEENSB_IJNSC_ILi64EEESG_NSB_IJNSC_ILi32EEEEEEEEENS_10tfloat32_tESK_NSA_8TiledMMAINSA_8MMA_AtomIJNSA_17SM100_MMA_TF32_SSISK_SK_fLi64ELi64ELNSA_4UMMA5MajorE0ELSP_0ELNSO_7ScaleInE0ELSQ_0EEEEEENSA_6LayoutISE_NSB_IJNSC_ILi0EEESU_SU_EEEEENSB_IJNSA_10UnderscoreESX_SX_EEEEENS7_6detail27Sm100ImplicitGemmTileTraitsINSA_20SM90_TMA_LOAD_IM2COLENSA_14ComposedLayoutINSA_7SwizzleILi3ELi4ELi3EEENSA_18smem_ptr_flag_bitsILi32EEENST_INSB_IJNSC_ILi8EEESH_EEENSB_IJSH_SD_EEEEEEEvEENS11_INSA_13SM90_TMA_LOADES1C_vEEEENS_8epilogue10collective18CollectiveEpilogueINS1H_23Sm100TmaWarpSpecializedILi3ELi2ELi16ELb1ELb0EEEJSJ_NSB_IJNST_ISG_SD_EENST_ISH_SD_EEEEESK_NSB_IJNSB_IJlllEEESD_SU_EEESK_S1Q_NS1H_6fusion15FusionCallbacksIS1L_NS1R_17LinearCombinationISK_fSK_fLNS_15FloatRoundStyleE2EEESJ_S1O_JEEENSA_5SM1004TMEM4LOAD26SM100_TMEM_LOAD_16dp128b8xES12_S1C_NSA_17SM75_U32x4_LDSM_NENSA_21SM90_TMA_STORE_IM2COLES1C_NSA_17SM90_U32x4_STSM_NENSA_39AutoVectorizingCopyWithAssumedAlignmentILi128EEEEEEvvEEEEvNT_6ParamsE) ;  /* 0xffffff7c02147950 */ /* 0x000fea0003c3ffff */
        .weak           $__internal_2_$__cuda_sm10x_tcgen05_guardrail_trap_unallocated_columns_being_dealloced
        .type           $__internal_2_$__cuda_sm10x_tcgen05_guardrail_trap_unallocated_columns_being_dealloced,@function
        .size           $__internal_2_$__cuda_sm10x_tcgen05_guardrail_trap_unallocated_columns_being_dealloced,(.L_x_168 - $__internal_2_$__cuda_sm10x_tcgen05_guardrail_trap_unallocated_columns_being_dealloced)
$__internal_2_$__cuda_sm10x_tcgen05_guardrail_trap_unallocated_columns_being_dealloced:
[----:B------:R-:W-:Y:S05]  /*83b0*/  BPT.TRAP 0x1 ;  /* 0x000000040000795c */ /* 0x000fea0000300000 */
[----:B------:R-:W-:-:S04]  /*83c0*/  MOV R3, 0x0 ;  /* 0x0000000000037802 */ /* 0x000fc80000000f00 */
[----:B------:R-:W-:Y:S05]  /*83d0*/  RET.REL.NODEC R2 `(_ZN7cutlass13device_kernelINS_4conv6kernel13ConvUniversalINS1_16ConvProblemShapeILNS1_8OperatorE0ELi2EEENS1_10collective14CollectiveConvINS1_47MainloopSm100TmaUmmaWarpSpecializedImplicitGemmILS5_0ELi12ELi2ELi1ELi2EN4cute5tupleIJNSA_1CILi1EEESD_SD_EEEEENSB_IJNSC_ILi64EEESG_NSB_IJNSC_ILi32EEEEEEEEENS_10tfloat32_tESK_NSA_8TiledMMAINSA_8MMA_AtomIJNSA_17SM100_MMA_TF32_SSISK_SK_fLi64ELi64ELNSA_4UMMA5MajorE0ELSP_0ELNSO_7ScaleInE0ELSQ_0EEEEEENSA_6LayoutISE_NSB_IJNSC_ILi0EEESU_SU_EEEEENSB_IJNSA_10UnderscoreESX_SX_EEEEENS7_6detail27Sm100ImplicitGemmTileTraitsINSA_20SM90_TMA_LOAD_IM2COLENSA_14ComposedLayoutINSA_7SwizzleILi3ELi4ELi3EEENSA_18smem_ptr_flag_bitsILi32EEENST_INSB_IJNSC_ILi8EEESH_EEENSB_IJSH_SD_EEEEEEEvEENS11_INSA_13SM90_TMA_LOADES1C_vEEEENS_8epilogue10collective18CollectiveEpilogueINS1H_23Sm100TmaWarpSpecializedILi3ELi2ELi16ELb1ELb0EEEJSJ_NSB_IJNST_ISG_SD_EENST_ISH_SD_EEEEESK_NSB_IJNSB_IJlllEEESD_SU_EEESK_S1Q_NS1H_6fusion15FusionCallbacksIS1L_NS1R_17LinearCombinationISK_fSK_fLNS_15FloatRoundStyleE2EEESJ_S1O_JEEENSA_5SM1004TMEM4LOAD26SM100_TMEM_LOAD_16dp128b8xES12_S1C_NSA_17SM75_U32x4_LDSM_NENSA_21SM90_TMA_STORE_IM2COLES1C_NSA_17SM90_U32x4_STSM_NENSA_39AutoVectorizingCopyWithAssumedAlignmentILi128EEEEEEvvEEEEvNT_6ParamsE) ;  /* 0xffffff7c02087950 */ /* 0x000fea0003c3ffff */
.L_x_167:
[----:B------:R-:W-:-:S00]  /*83e0*/  BRA `(.L_x_167) ;  /* 0xfffffffc00fc7947 */ /* 0x000fc0000383ffff */
[----:B------:R-:W-:-:S00]  /*83f0*/  NOP ;  /* 0x0000000000007918 */ /* 0x000fc00000000000 */
        /* <DEDUP_REMOVED lines=8> */
.L_x_168:


//--------------------- .nv.global.init           --------------------------
	.section	.nv.global.init,"aw",@progbits
.nv.global.init:
	.type		$str$29,@object
	.size		$str$29,($str$30 - $str$29)
$str$29:
        /*0000*/ 	.byte	0x28, 0x61, 0x64, 0x64, 0x72, 0x65, 0x73, 0x73, 0x20, 0x26, 0x20, 0x6d, 0x61, 0x73, 0x6b, 0x29
        /*0010*/ 	.byte	0x20, 0x3d, 0x3d, 0x20, 0x30, 0x00
	.type		$str$30,@object
	.size		$str$30,($str$28 - $str$30)
$str$30:
        /*0016*/ 	.byte	0x2f, 0x74, 0x6d, 0x70, 0x2f, 0x63, 0x75, 0x74, 0x6c, 0x61, 0x73, 0x73, 0x5f, 0x73, 0x77, 0x65
        /*0026*/ 	.byte	0x65, 0x70, 0x5f, 0x73, 0x72, 0x63, 0x2f, 0x69, 0x6e, 0x63, 0x6c, 0x75, 0x64, 0x65, 0x2f, 0x63
        /*0036*/ 	.byte	0x75, 0x74, 0x65, 0x2f, 0x70, 0x6f, 0x69, 0x6e, 0x74, 0x65, 0x72, 0x5f, 0x66, 0x6c, 0x61, 0x67
        /*0046*/ 	.byte	0x67, 0x65, 0x64, 0x2e, 0x68, 0x70, 0x70, 0x00
	.type		$str$28,@object
	.size		$str$28,($str$27 - $str$28)
$str$28:
        /*004e*/ 	.byte	0x2f, 0x74, 0x6d, 0x70, 0x2f, 0x63, 0x75, 0x74, 0x6c, 0x61, 0x73, 0x73, 0x5f, 0x73, 0x77, 0x65
        /*005e*/ 	.byte	0x65, 0x70, 0x5f, 0x73, 0x72, 0x63, 0x2f, 0x69, 0x6e, 0x63, 0x6c, 0x75, 0x64, 0x65, 0x2f, 0x63
        /*006e*/ 	.byte	0x75, 0x74, 0x65, 0x2f, 0x61, 0x74, 0x6f, 0x6d, 0x2f, 0x63, 0x6f, 0x70, 0x79, 0x5f, 0x74, 0x72
        /*007e*/ 	.byte	0x61, 0x69, 0x74, 0x73, 0x5f, 0x73, 0x6d, 0x31, 0x30, 0x30, 0x2e, 0x68, 0x70, 0x70, 0x00
	.type		$str$27,@object
	.size		$str$27,(__unnamed_1 - $str$27)
$str$27:
        /*008d*/ 	.byte	0x28, 0x28, 0x75, 0x69, 0x6e, 0x74, 0x33, 0x32, 0x5f, 0x74, 0x28, 0x74, 0x68, 0x72, 0x65, 0x61
        /*009d*/ 	.byte	0x64, 0x49, 0x64, 0x78, 0x2e, 0x78, 0x29, 0x20, 0x2f, 0x20, 0x33, 0x32, 0x29, 0x20, 0x25, 0x20
        /*00ad*/ 	.byte	0x34, 0x29, 0x20, 0x3d, 0x3d, 0x20, 0x28, 0x28, 0x28, 0x74, 0x6d, 0x65, 0x6d, 0x5f, 0x61, 0x64
        /*00bd*/ 	.byte	0x64, 0x72, 0x20, 0x3e, 0x3e, 0x20, 0x31, 0x36, 0x29, 0x20, 0x2f, 0x20, 0x33, 0x32, 0x29, 0x20
        /*00cd*/ 	.byte	0x25, 0x20, 0x34, 0x29, 0x00
	.type		__unnamed_1,@object
	.size		__unnamed_1,(__unnamed_2 - __unnamed_1)
__unnamed_1:
        /*00d2*/ 	.byte	0x61, 0x75, 0x74, 0x6f, 0x20, 0x63, 0x75, 0x74, 0x65, 0x3a, 0x3a, 0x61, 0x73, 0x5f, 0x70, 0x6f
        /* <DEDUP_REMOVED lines=24> */
        /*0262*/ 	.byte	0x30, 0x34, 0x38, 0x3e, 0x3e, 0x3e, 0x3e, 0x5d, 0x00
	.type		__unnamed_2,@object
	.size		__unnamed_2,(.L_2 - __unnamed_2)
__unnamed_2:
        /* <DEDUP_REMOVED lines=45> */
        /*053b*/ 	.byte	0x3e, 0x3e, 0x3e, 0x5d, 0x00
.L_2:


//--------------------- .nv.shared._ZN7cutlass13device_kernelINS_4conv6kernel13ConvUniversalINS1_16ConvProblemShapeILNS1_8OperatorE0ELi2EEENS1_10collective14CollectiveConvINS1_47MainloopSm100TmaUmmaWarpSpecializedImplicitGemmILS5_0ELi12ELi2ELi1ELi2EN4cute5tupleIJNSA_1CILi1EEESD_SD_EEEEENSB_IJNSC_ILi64EEESG_NSB_IJNSC_ILi32EEEEEEEEENS_10tfloat32_tESK_NSA_8TiledMMAINSA_8MMA_AtomIJNSA_17SM100_MMA_TF32_SSISK_SK_fLi64ELi64ELNSA_4UMMA5MajorE0ELSP_0ELNSO_7ScaleInE0ELSQ_0EEEEEENSA_6LayoutISE_NSB_IJNSC_ILi0EEESU_SU_EEEEENSB_IJNSA_10UnderscoreESX_SX_EEEEENS7_6detail27Sm100ImplicitGemmTileTraitsINSA_20SM90_TMA_LOAD_IM2COLENSA_14ComposedLayoutINSA_7SwizzleILi3ELi4ELi3EEENSA_18smem_ptr_flag_bitsILi32EEENST_INSB_IJNSC_ILi8EEESH_EEENSB_IJSH_SD_EEEEEEEvEENS11_INSA_13SM90_TMA_LOADES1C_vEEEENS_8epilogue10collective18CollectiveEpilogueINS1H_23Sm100TmaWarpSpecializedILi3ELi2ELi16ELb1ELb0EEEJSJ_NSB_IJNST_ISG_SD_EENST_ISH_SD_EEEEESK_NSB_IJNSB_IJlllEEESD_SU_EEESK_S1Q_NS1H_6fusion15FusionCallbacksIS1L_NS1R_17LinearCombinationISK_fSK_fLNS_15FloatRoundStyleE2EEESJ_S1O_JEEENSA_5SM1004TMEM4LOAD26SM100_TMEM_LOAD_16dp128b8xES12_S1C_NSA_17SM75_U32x4_LDSM_NENSA_21SM90_TMA_STORE_IM2COLES1C_NSA_17SM90_U32x4_STSM_NENSA_39AutoVectorizingCopyWithAssumedAlignmentILi128EEEEEEvvEEEEvNT_6ParamsE --------------------------
	.section	.nv.shared._ZN7cutlass13device_kernelINS_4conv6kernel13ConvUniversalINS1_16ConvProblemShapeILNS1_8OperatorE0ELi2EEENS1_10collective14CollectiveConvINS1_47MainloopSm100TmaUmmaWarpSpecializedImplicitGemmILS5_0ELi12ELi2ELi1ELi2EN4cute5tupleIJNSA_1CILi1EEESD_SD_EEEEENSB_IJNSC_ILi64EEESG_NSB_IJNSC_ILi32EEEEEEEEENS_10tfloat32_tESK_NSA_8TiledMMAINSA_8MMA_AtomIJNSA_17SM100_MMA_TF32_SSISK_SK_fLi64ELi64ELNSA_4UMMA5MajorE0ELSP_0ELNSO_7ScaleInE0ELSQ_0EEEEEENSA_6LayoutISE_NSB_IJNSC_ILi0EEESU_SU_EEEEENSB_IJNSA_10UnderscoreESX_SX_EEEEENS7_6detail27Sm100ImplicitGemmTileTraitsINSA_20SM90_TMA_LOAD_IM2COLENSA_14ComposedLayoutINSA_7SwizzleILi3ELi4ELi3EEENSA_18smem_ptr_flag_bitsILi32EEENST_INSB_IJNSC_ILi8EEESH_EEENSB_IJSH_SD_EEEEEEEvEENS11_INSA_13SM90_TMA_LOADES1C_vEEEENS_8epilogue10collective18CollectiveEpilogueINS1H_23Sm100TmaWarpSpecializedILi3ELi2ELi16ELb1ELb0EEEJSJ_NSB_IJNST_ISG_SD_EENST_ISH_SD_EEEEESK_NSB_IJNSB_IJlllEEESD_SU_EEESK_S1Q_NS1H_6fusion15FusionCallbacksIS1L_NS1R_17LinearCombinationISK_fSK_fLNS_15FloatRoundStyleE2EEESJ_S1O_JEEENSA_5SM1004TMEM4LOAD26SM100_TMEM_LOAD_16dp128b8xES12_S1C_NSA_17SM75_U32x4_LDSM_NENSA_21SM90_TMA_STORE_IM2COLES1C_NSA_17SM90_U32x4_STSM_NENSA_39AutoVectorizingCopyWithAssumedAlignmentILi128EEEEEEvvEEEEvNT_6ParamsE,"aw",@nobits
	.sectionflags	@""
	.align	16
	.zero		1024


//--------------------- .nv.shared.reserved.0     --------------------------
	.section	.nv.shared.reserved.0,"aw",@nobits
	.weak		__nv_reservedSMEM_offset_0_alias
	.size		__nv_reservedSMEM_offset_0_alias, 0, 64
	.other		__nv_reservedSMEM_offset_0_alias,@"STO_CUDA_RESERVED_SHARED STV_DEFAULT"
__nv_reservedSMEM_offset_0_alias:
	.zero		0
.nv.shared.reserved.0:
	.zero		64
	.weak		__nv_reservedSMEM_tcgen05_partition
	.type		__nv_reservedSMEM_tcgen05_partition,@object
	.size		__nv_reservedSMEM_tcgen05_partition,(.L_0 - __nv_reservedSMEM_tcgen05_partition)
__nv_reservedSMEM_tcgen05_partition:
	.zero		32
.L_0:


//--------------------- .nv.global                --------------------------
	.section	.nv.global,"aw",@nobits
.nv.global:
	.type		_ZN39_INTERNAL_33abeac6_4_k_cu_1bd7d32d_26334cute1_E,@object
	.size		_ZN39_INTERNAL_33abeac6_4_k_cu_1bd7d32d_26334cute1_E,(_ZN39_INTERNAL_33abeac6_4_k_cu_1bd7d32d_26334cuda3std3__45__cpo6cbeginE - _ZN39_INTERNAL_33abeac6_4_k_cu_1bd7d32d_26334cute1_E)
_ZN39_INTERNAL_33abeac6_4_k_cu_1bd7d32d_26334cute1_E:
	.zero		1
	.type		_ZN39_INTERNAL_33abeac6_4_k_cu_1bd7d32d_26334cuda3std3__45__cpo6cbeginE,@object
	.size		_ZN39_INTERNAL_33abeac6_4_k_cu_1bd7d32d_26334cuda3std3__45__cpo6cbeginE,(_ZN39_INTERNAL_33abeac6_4_k_cu_1bd7d32d_26334cuda3std3__48in_placeE - _ZN39_INTERNAL_33abeac6_4_k_cu_1bd7d32d_26334cuda3std3__45__cpo6cbeginE)
_ZN39_INTERNAL_33abeac6_4_k_cu_1bd7d32d_26334cuda3std3__45__cpo6cbeginE:
	.zero		1
	.type		_ZN39_INTERNAL_33abeac6_4_k_cu_1bd7d32d_26334cuda3std3__48in_placeE,@object
	.size		_ZN39_INTERNAL_33abeac6_4_k_cu_1bd7d32d_26334cuda3std3__48in_placeE,(_ZN39_INTERNAL_33abeac6_4_k_cu_1bd7d32d_26334cuda3std6ranges3__45__cpo9iter_moveE - _ZN39_INTERNAL_33abeac6_4_k_cu_1bd7d32d_26334cuda3std3__48in_placeE)
_ZN39_INTERNAL_33abeac6_4_k_cu_1bd7d32d_26334cuda3std3__48in_placeE:
	.zero		1
	.type		_ZN39_INTERNAL_33abeac6_4_k_cu_1bd7d32d_26334cuda3std6ranges3__45__cpo9iter_moveE,@object
	.size		_ZN39_INTERNAL_33abeac6_4_k_cu_1bd7d32d_26334cuda3std6ranges3__45__cpo9iter_moveE,(_ZN39_INTERNAL_33abeac6_4_k_cu_1bd7d32d_26334cuda3std3__45__cpo5beginE - _ZN39_INTERNAL_33abeac6_4_k_cu_1bd7d32d_26334cuda3std6ranges3__45__cpo9iter_moveE)
_ZN39_INTERNAL_33abeac6_4_k_cu_1bd7d32d_26334cuda3std6ranges3__45__cpo9iter_moveE:
	.zero		1
	.type		_ZN39_INTERNAL_33abeac6_4_k_cu_1bd7d32d_26334cuda3std3__45__cpo5beginE,@object
	.size		_ZN39_INTERNAL_33abeac6_4_k_cu_1bd7d32d_26334cuda3std3__45__cpo5beginE,(_ZN39_INTERNAL_33abeac6_4_k_cu_1bd7d32d_26334cuda3std3__441_GLOBAL__N__33abeac6_4_k_cu_1bd7d32d_26336ignoreE - _ZN39_INTERNAL_33abeac6_4_k_cu_1bd7d32d_26334cuda3std3__45__cpo5beginE)
_ZN39_INTERNAL_33abeac6_4_k_cu_1bd7d32d_26334cuda3std3__45__cpo5beginE:
	.zero		1
	.type		_ZN39_INTERNAL_33abeac6_4_k_cu_1bd7d32d_26334cuda3std3__441_GLOBAL__N__33abeac6_4_k_cu_1bd7d32d_26336ignoreE,@object
	.size		_ZN39_INTERNAL_33abeac6_4_k_cu_1bd7d32d_26334cuda3std3__441_GLOBAL__N__33abeac6_4_k_cu_1bd7d32d_26336ignoreE,(_ZN39_INTERNAL_33abeac6_4_k_cu_1bd7d32d_26334cute7productE - _ZN39_INTERNAL_33abeac6_4_k_cu_1bd7d32d_26334cuda3std3__441_GLOBAL__N__33abeac6_4_k_cu_1bd7d32d_26336ignoreE)
_ZN39_INTERNAL_33abeac6_4_k_cu_1bd7d32d_26334cuda3std3__441_GLOBAL__N__33abeac6_4_k_cu_1bd7d32d_26336ignoreE:
	.zero		1
	.type		_ZN39_INTERNAL_33abeac6_4_k_cu_1bd7d32d_26334cute7productE,@object
	.size		_ZN39_INTERNAL_33abeac6_4_k_cu_1bd7d32d_26334cute7productE,(_ZN39_INTERNAL_33abeac6_4_k_cu_1bd7d32d_26334cuda3std3__45__cpo3endE - _ZN39_INTERNAL_33abeac6_4_k_cu_1bd7d32d_26334cute7productE)
_ZN39_INTERNAL_33abeac6_4_k_cu_1bd7d32d_26334cute7productE:
	.zero		1
	.type		_ZN39_INTERNAL_33abeac6_4_k_cu_1bd7d32d_26334cuda3std3__45__cpo3endE,@object
	.size		_ZN39_INTERNAL_33abeac6_4_k_cu_1bd7d32d_26334cuda3std3__45__cpo3endE,(_ZN39_INTERNAL_33abeac6_4_k_cu_1bd7d32d_26334cuda3std3__419piecewise_constructE - _ZN39_INTERNAL_33abeac6_4_k_cu_1bd7d32d_26334cuda3std3__45__cpo3endE)
_ZN39_INTERNAL_33abeac6_4_k_cu_1bd7d32d_26334cuda3std3__45__cpo3endE:
	.zero		1
	.type		_ZN39_INTERNAL_33abeac6_4_k_cu_1bd7d32d_26334cuda3std3__419piecewise_constructE,@object
	.size		_ZN39_INTERNAL_33abeac6_4_k_cu_1bd7d32d_26334cuda3std3__419piecewise_constructE,(_ZN39_INTERNAL_33abeac6_4_k_cu_1bd7d32d_26334cuda3std3__45__cpo4cendE - _ZN39_INTERNAL_33abeac6_4_k_cu_1bd7d32d_26334cuda3std3__419piecewise_constructE)
_ZN39_INTERNAL_33abeac6_4_k_cu_1bd7d32d_26334cuda3std3__419piecewise_constructE:
	.zero		1
	.type		_ZN39_INTERNAL_33abeac6_4_k_cu_1bd7d32d_26334cuda3std3__45__cpo4cendE,@object
	.size		_ZN39_INTERNAL_33abeac6_4_k_cu_1bd7d32d_26334cuda3std3__45__cpo4cendE,(_ZN39_INTERNAL_33abeac6_4_k_cu_1bd7d32d_26334cuda3std6ranges3__45__cpo4swapE - _ZN39_INTERNAL_33abeac6_4_k_cu_1bd7d32d_26334cuda3std3__45__cpo4cendE)
_ZN39_INTERNAL_33abeac6_4_k_cu_1bd7d32d_26334cuda3std3__45__cpo4cendE:
	.zero		1
	.type		_ZN39_INTERNAL_33abeac6_4_k_cu_1bd7d32d_26334cuda3std6ranges3__45__cpo4swapE,@object
	.size		_ZN39_INTERNAL_33abeac6_4_k_cu_1bd7d32d_26334cuda3std6ranges3__45__cpo4swapE,(.L_10 - _ZN39_INTERNAL_33abeac6_4_k_cu_1bd7d32d_26334cuda3std6ranges3__45__cpo4swapE)
_ZN39_INTERNAL_33abeac6_4_k_cu_1bd7d32d_26334cuda3std6ranges3__45__cpo4swapE:
	.zero		1
.L_10:


//--------------------- .nv.constant0._ZN7cutlass13device_kernelINS_4conv6kernel13ConvUniversalINS1_16ConvProblemShapeILNS1_8OperatorE0ELi2EEENS1_10collective14CollectiveConvINS1_47MainloopSm100TmaUmmaWarpSpecializedImplicitGemmILS5_0ELi12ELi2ELi1ELi2EN4cute5tupleIJNSA_1CILi1EEESD_SD_EEEEENSB_IJNSC_ILi64EEESG_NSB_IJNSC_ILi32EEEEEEEEENS_10tfloat32_tESK_NSA_8TiledMMAINSA_8MMA_AtomIJNSA_17SM100_MMA_TF32_SSISK_SK_fLi64ELi64ELNSA_4UMMA5MajorE0ELSP_0ELNSO_7ScaleInE0ELSQ_0EEEEEENSA_6LayoutISE_NSB_IJNSC_ILi0EEESU_SU_EEEEENSB_IJNSA_10UnderscoreESX_SX_EEEEENS7_6detail27Sm100ImplicitGemmTileTraitsINSA_20SM90_TMA_LOAD_IM2COLENSA_14ComposedLayoutINSA_7SwizzleILi3ELi4ELi3EEENSA_18smem_ptr_flag_bitsILi32EEENST_INSB_IJNSC_ILi8EEESH_EEENSB_IJSH_SD_EEEEEEEvEENS11_INSA_13SM90_TMA_LOADES1C_vEEEENS_8epilogue10collective18CollectiveEpilogueINS1H_23Sm100TmaWarpSpecializedILi3ELi2ELi16ELb1ELb0EEEJSJ_NSB_IJNST_ISG_SD_EENST_ISH_SD_EEEEESK_NSB_IJNSB_IJlllEEESD_SU_EEESK_S1Q_NS1H_6fusion15FusionCallbacksIS1L_NS1R_17LinearCombinationISK_fSK_fLNS_15FloatRoundStyleE2EEESJ_S1O_JEEENSA_5SM1004TMEM4LOAD26SM100_TMEM_LOAD_16dp128b8xES12_S1C_NSA_17SM75_U32x4_LDSM_NENSA_21SM90_TMA_STORE_IM2COLES1C_NSA_17SM90_U32x4_STSM_NENSA_39AutoVectorizingCopyWithAssumedAlignmentILi128EEEEEEvvEEEEvNT_6ParamsE --------------------------
	.section	.nv.constant0._ZN7cutlass13device_kernelINS_4conv6kernel13ConvUniversalINS1_16ConvProblemShapeILNS1_8OperatorE0ELi2EEENS1_10collective14CollectiveConvINS1_47MainloopSm100TmaUmmaWarpSpecializedImplicitGemmILS5_0ELi12ELi2ELi1ELi2EN4cute5tupleIJNSA_1CILi1EEESD_SD_EEEEENSB_IJNSC_ILi64EEESG_NSB_IJNSC_ILi32EEEEEEEEENS_10tfloat32_tESK_NSA_8TiledMMAINSA_8MMA_AtomIJNSA_17SM100_MMA_TF32_SSISK_SK_fLi64ELi64ELNSA_4UMMA5MajorE0ELSP_0ELNSO_7ScaleInE0ELSQ_0EEEEEENSA_6LayoutISE_NSB_IJNSC_ILi0EEESU_SU_EEEEENSB_IJNSA_10UnderscoreESX_SX_EEEEENS7_6detail27Sm100ImplicitGemmTileTraitsINSA_20SM90_TMA_LOAD_IM2COLENSA_14ComposedLayoutINSA_7SwizzleILi3ELi4ELi3EEENSA_18smem_ptr_flag_bitsILi32EEENST_INSB_IJNSC_ILi8EEESH_EEENSB_IJSH_SD_EEEEEEEvEENS11_INSA_13SM90_TMA_LOADES1C_vEEEENS_8epilogue10collective18CollectiveEpilogueINS1H_23Sm100TmaWarpSpecializedILi3ELi2ELi16ELb1ELb0EEEJSJ_NSB_IJNST_ISG_SD_EENST_ISH_SD_EEEEESK_NSB_IJNSB_IJlllEEESD_SU_EEESK_S1Q_NS1H_6fusion15FusionCallbacksIS1L_NS1R_17LinearCombinationISK_fSK_fLNS_15FloatRoundStyleE2EEESJ_S1O_JEEENSA_5SM1004TMEM4LOAD26SM100_TMEM_LOAD_16dp128b8xES12_S1C_NSA_17SM75_U32x4_LDSM_NENSA_21SM90_TMA_STORE_IM2COLES1C_NSA_17SM90_U32x4_STSM_NENSA_39AutoVectorizingCopyWithAssumedAlignmentILi128EEEEEEvvEEEEvNT_6ParamsE,"a",@progbits
	.sectionflags	@""
	.align	4
.nv.constant0._ZN7cutlass13device_kernelINS_4conv6kernel13ConvUniversalINS1_16ConvProblemShapeILNS1_8OperatorE0ELi2EEENS1_10collective14CollectiveConvINS1_47MainloopSm100TmaUmmaWarpSpecializedImplicitGemmILS5_0ELi12ELi2ELi1ELi2EN4cute5tupleIJNSA_1CILi1EEESD_SD_EEEEENSB_IJNSC_ILi64EEESG_NSB_IJNSC_ILi32EEEEEEEEENS_10tfloat32_tESK_NSA_8TiledMMAINSA_8MMA_AtomIJNSA_17SM100_MMA_TF32_SSISK_SK_fLi64ELi64ELNSA_4UMMA5MajorE0ELSP_0ELNSO_7ScaleInE0ELSQ_0EEEEEENSA_6LayoutISE_NSB_IJNSC_ILi0EEESU_SU_EEEEENSB_IJNSA_10UnderscoreESX_SX_EEEEENS7_6detail27Sm100ImplicitGemmTileTraitsINSA_20SM90_TMA_LOAD_IM2COLENSA_14ComposedLayoutINSA_7SwizzleILi3ELi4ELi3EEENSA_18smem_ptr_flag_bitsILi32EEENST_INSB_IJNSC_ILi8EEESH_EEENSB_IJSH_SD_EEEEEEEvEENS11_INSA_13SM90_TMA_LOADES1C_vEEEENS_8epilogue10collective18CollectiveEpilogueINS1H_23Sm100TmaWarpSpecializedILi3ELi2ELi16ELb1ELb0EEEJSJ_NSB_IJNST_ISG_SD_EENST_ISH_SD_EEEEESK_NSB_IJNSB_IJlllEEESD_SU_EEESK_S1Q_NS1H_6fusion15FusionCallbacksIS1L_NS1R_17LinearCombinationISK_fSK_fLNS_15FloatRoundStyleE2EEESJ_S1O_JEEENSA_5SM1004TMEM4LOAD26SM100_TMEM_LOAD_16dp128b8xES12_S1C_NSA_17SM75_U32x4_LDSM_NENSA_21SM90_TMA_STORE_IM2COLES1C_NSA_17SM90_U32x4_STSM_NENSA_39AutoVectorizingCopyWithAssumedAlignmentILi128EEEEEEvvEEEEvNT_6ParamsE:
	.zero		2944


//--------------------- SYMBOLS --------------------------

	.type		.nv.reservedSmem.offset0,@object
	.size		.nv.reservedSmem.offset0,0x4
	.type		.nv.reservedSmem.cap,@object
	.size		.nv.reservedSmem.cap,0x4
	.type		__assertfail,@function
